	.target	sm_90a

	.elftype	@"ET_EXEC"


//--------------------- .note.nv.tkinfo           --------------------------
	.section	.note.nv.tkinfo,"",@"SHT_NOTE"
	.sectionflags	@"SHF_NOTE_NV_TKINFO"
	.tkinfo
        /*0018*/ 	.word	0x00000002
        /*0030*/ 	.string	""
        /*0030*/ 	.string	"ptxas"
        /*0030*/ 	.string	"Cuda compilation tools, release 13.0, V13.0.88"
        /*0030*/ 	.string	"Build cuda_13.0.r13.0/compiler.36424714_0"
        /*0030*/ 	.string	"-arch sm_90a -m 64 "



//--------------------- .note.nv.cuinfo           --------------------------
	.section	.note.nv.cuinfo,"",@"SHT_NOTE"
	.sectionflags	@"SHF_NOTE_NV_CUINFO"
        /*0018*/ 	.short	0x0002
        /*001a*/ 	.short	0x005a
        /*001c*/ 	.short	0x0082
	.zero		2


//--------------------- .nv.info                  --------------------------
	.section	.nv.info,"",@"SHT_CUDA_INFO"
	.align	4


	//----- nvinfo : EIATTR_REGCOUNT
	.align		4
        /*0000*/ 	.byte	0x04, 0x2f
        /*0002*/ 	.short	(.L_15 - .L_14)
	.align		4
.L_14:
        /*0004*/ 	.word	index@(_ZN7cutlass13device_kernelINS_4gemm6kernel13GemmUniversalIN4cute5tupleIJiiiiEEENS1_10collective13CollectiveMmaINS1_34MainloopSm90TmaGmmaWarpSpecializedILi3ENS5_IJNS4_1CILi1EEENSA_ILi2EEESB_EEENS1_35KernelTmaWarpSpecializedCooperativeEEENS5_IJNSA_ILi128EEENSA_ILi64EEESH_EEEaNS5_IJlSB_lEEEaSJ_NS4_8TiledMMAINS4_8MMA_AtomIJNS4_4SM904GMMA26MMA_64x64x32_S32S8S8_SS_TNEEEENS4_6LayoutINS5_IJSC_SB_SB_EEENS5_IJSB_NSA_ILi0EEESS_EEEEENS5_IJNS4_10UnderscoreESV_SV_EEEEENS4_23SM90_TMA_LOAD_MULTICASTENS4_14ComposedLayoutINS4_7SwizzleILi2ELi4ELi3EEENS4_18smem_ptr_flag_bitsILi8EEENSQ_INS5_IJNSA_ILi8EEESH_EEENS5_IJSH_SB_EEEEEEEvNS4_8identityENS4_13SM90_TMA_LOADES18_vS19_EENS_8epilogue10collective6detail29Sm90TmaWarpSpecializedAdapterINS1D_15DefaultEpilogueIaSJ_SJ_NS1C_6thread17LinearCombinationIaLi1EiiLNS1H_9ScaleType4KindE0ELNS_15FloatRoundStyleE2EaEENS1_15EpilogueDefaultEEEEEvvEEEEvNT_6ParamsE)
        /*0008*/ 	.word	0x000000a8


	//----- nvinfo : EIATTR_FRAME_SIZE
	.align		4
.L_15:
        /*000c*/ 	.byte	0x04, 0x11
        /*000e*/ 	.short	(.L_17 - .L_16)
	.align		4
.L_16:
        /*0010*/ 	.word	index@(_ZN7cutlass13device_kernelINS_4gemm6kernel13GemmUniversalIN4cute5tupleIJiiiiEEENS1_10collective13CollectiveMmaINS1_34MainloopSm90TmaGmmaWarpSpecializedILi3ENS5_IJNS4_1CILi1EEENSA_ILi2EEESB_EEENS1_35KernelTmaWarpSpecializedCooperativeEEENS5_IJNSA_ILi128EEENSA_ILi64EEESH_EEEaNS5_IJlSB_lEEEaSJ_NS4_8TiledMMAINS4_8MMA_AtomIJNS4_4SM904GMMA26MMA_64x64x32_S32S8S8_SS_TNEEEENS4_6LayoutINS5_IJSC_SB_SB_EEENS5_IJSB_NSA_ILi0EEESS_EEEEENS5_IJNS4_10UnderscoreESV_SV_EEEEENS4_23SM90_TMA_LOAD_MULTICASTENS4_14ComposedLayoutINS4_7SwizzleILi2ELi4ELi3EEENS4_18smem_ptr_flag_bitsILi8EEENSQ_INS5_IJNSA_ILi8EEESH_EEENS5_IJSH_SB_EEEEEEEvNS4_8identityENS4_13SM90_TMA_LOADES18_vS19_EENS_8epilogue10collective6detail29Sm90TmaWarpSpecializedAdapterINS1D_15DefaultEpilogueIaSJ_SJ_NS1C_6thread17LinearCombinationIaLi1EiiLNS1H_9ScaleType4KindE0ELNS_15FloatRoundStyleE2EaEENS1_15EpilogueDefaultEEEEEvvEEEEvNT_6ParamsE)
        /*0014*/ 	.word	0x00000000


	//----- nvinfo : EIATTR_MIN_STACK_SIZE
	.align		4
.L_17:
        /*0018*/ 	.byte	0x04, 0x12
        /*001a*/ 	.short	(.L_19 - .L_18)
	.align		4
.L_18:
        /*001c*/ 	.word	index@(_ZN7cutlass13device_kernelINS_4gemm6kernel13GemmUniversalIN4cute5tupleIJiiiiEEENS1_10collective13CollectiveMmaINS1_34MainloopSm90TmaGmmaWarpSpecializedILi3ENS5_IJNS4_1CILi1EEENSA_ILi2EEESB_EEENS1_35KernelTmaWarpSpecializedCooperativeEEENS5_IJNSA_ILi128EEENSA_ILi64EEESH_EEEaNS5_IJlSB_lEEEaSJ_NS4_8TiledMMAINS4_8MMA_AtomIJNS4_4SM904GMMA26MMA_64x64x32_S32S8S8_SS_TNEEEENS4_6LayoutINS5_IJSC_SB_SB_EEENS5_IJSB_NSA_ILi0EEESS_EEEEENS5_IJNS4_10UnderscoreESV_SV_EEEEENS4_23SM90_TMA_LOAD_MULTICASTENS4_14ComposedLayoutINS4_7SwizzleILi2ELi4ELi3EEENS4_18smem_ptr_flag_bitsILi8EEENSQ_INS5_IJNSA_ILi8EEESH_EEENS5_IJSH_SB_EEEEEEEvNS4_8identityENS4_13SM90_TMA_LOADES18_vS19_EENS_8epilogue10collective6detail29Sm90TmaWarpSpecializedAdapterINS1D_15DefaultEpilogueIaSJ_SJ_NS1C_6thread17LinearCombinationIaLi1EiiLNS1H_9ScaleType4KindE0ELNS_15FloatRoundStyleE2EaEENS1_15EpilogueDefaultEEEEEvvEEEEvNT_6ParamsE)
        /*0020*/ 	.word	0x00000000
.L_19:


//--------------------- .nv.compat                --------------------------
	.section	.nv.compat,"",@"SHT_CUDA_COMPAT_INFO"
	.align	4
        /*0000*/ 	.byte	0x02, 0x09, 0x01, 0x00, 0x02, 0x02, 0x04, 0x00, 0x02, 0x05, 0x05, 0x00, 0x03, 0x07, 0x01, 0x01
        /*0010*/ 	.byte	0x02, 0x03, 0x01, 0x00, 0x02, 0x06, 0x01, 0x00, 0x04, 0x0b, 0x08, 0x00, 0x00, 0x00, 0x00, 0x00
        /*0020*/ 	.byte	0x00, 0x00, 0x00, 0x00


//--------------------- .nv.info._ZN7cutlass13device_kernelINS_4gemm6kernel13GemmUniversalIN4cute5tupleIJiiiiEEENS1_10collective13CollectiveMmaINS1_34MainloopSm90TmaGmmaWarpSpecializedILi3ENS5_IJNS4_1CILi1EEENSA_ILi2EEESB_EEENS1_35KernelTmaWarpSpecializedCooperativeEEENS5_IJNSA_ILi128EEENSA_ILi64EEESH_EEEaNS5_IJlSB_lEEEaSJ_NS4_8TiledMMAINS4_8MMA_AtomIJNS4_4SM904GMMA26MMA_64x64x32_S32S8S8_SS_TNEEEENS4_6LayoutINS5_IJSC_SB_SB_EEENS5_IJSB_NSA_ILi0EEESS_EEEEENS5_IJNS4_10UnderscoreESV_SV_EEEEENS4_23SM90_TMA_LOAD_MULTICASTENS4_14ComposedLayoutINS4_7SwizzleILi2ELi4ELi3EEENS4_18smem_ptr_flag_bitsILi8EEENSQ_INS5_IJNSA_ILi8EEESH_EEENS5_IJSH_SB_EEEEEEEvNS4_8identityENS4_13SM90_TMA_LOADES18_vS19_EENS_8epilogue10collective6detail29Sm90TmaWarpSpecializedAdapterINS1D_15DefaultEpilogueIaSJ_SJ_NS1C_6thread17LinearCombinationIaLi1EiiLNS1H_9ScaleType4KindE0ELNS_15FloatRoundStyleE2EaEENS1_15EpilogueDefaultEEEEEvvEEEEvNT_6ParamsE --------------------------
	.section	.nv.info._ZN7cutlass13device_kernelINS_4gemm6kernel13GemmUniversalIN4cute5tupleIJiiiiEEENS1_10collective13CollectiveMmaINS1_34MainloopSm90TmaGmmaWarpSpecializedILi3ENS5_IJNS4_1CILi1EEENSA_ILi2EEESB_EEENS1_35KernelTmaWarpSpecializedCooperativeEEENS5_IJNSA_ILi128EEENSA_ILi64EEESH_EEEaNS5_IJlSB_lEEEaSJ_NS4_8TiledMMAINS4_8MMA_AtomIJNS4_4SM904GMMA26MMA_64x64x32_S32S8S8_SS_TNEEEENS4_6LayoutINS5_IJSC_SB_SB_EEENS5_IJSB_NSA_ILi0EEESS_EEEEENS5_IJNS4_10UnderscoreESV_SV_EEEEENS4_23SM90_TMA_LOAD_MULTICASTENS4_14ComposedLayoutINS4_7SwizzleILi2ELi4ELi3EEENS4_18smem_ptr_flag_bitsILi8EEENSQ_INS5_IJNSA_ILi8EEESH_EEENS5_IJSH_SB_EEEEEEEvNS4_8identityENS4_13SM90_TMA_LOADES18_vS19_EENS_8epilogue10collective6detail29Sm90TmaWarpSpecializedAdapterINS1D_15DefaultEpilogueIaSJ_SJ_NS1C_6thread17LinearCombinationIaLi1EiiLNS1H_9ScaleType4KindE0ELNS_15FloatRoundStyleE2EaEENS1_15EpilogueDefaultEEEEEvvEEEEvNT_6ParamsE,"",@"SHT_CUDA_INFO"
	.sectionflags	@""
	.align	4


	//----- nvinfo : EIATTR_CUDA_API_VERSION
	.align		4
        /*0000*/ 	.byte	0x04, 0x37
        /*0002*/ 	.short	(.L_21 - .L_20)
.L_20:
        /*0004*/ 	.word	0x00000082


	//----- nvinfo : EIATTR_KPARAM_INFO
	.align		4
.L_21:
        /*0008*/ 	.byte	0x04, 0x17
        /*000a*/ 	.short	(.L_23 - .L_22)
.L_22:
        /*000c*/ 	.word	0x00000000
        /*0010*/ 	.short	0x0000
        /*0012*/ 	.short	0x0070
        /*0014*/ 	.byte	0x00, 0xf0, 0x01, 0x10


	//----- nvinfo : EIATTR_SPARSE_MMA_MASK
	.align		4
.L_23:
        /*0018*/ 	.byte	0x03, 0x50
        /*001a*/ 	.short	0x0000


	//----- nvinfo : EIATTR_MAXREG_COUNT
	.align		4
        /*001c*/ 	.byte	0x03, 0x1b
        /*001e*/ 	.short	0x00a8


	//----- nvinfo : EIATTR_NUM_BARRIERS
	.align		4
        /*0020*/ 	.byte	0x02, 0x4c
        /*0022*/ 	.byte	0x01
	.zero		1


	//----- nvinfo : EIATTR_EXTERNS
	.align		4
        /*0024*/ 	.byte	0x04, 0x0f
        /*0026*/ 	.short	(.L_25 - .L_24)


	//   ....[0]....
	.align		4
.L_24:
        /*0028*/ 	.word	index@(__assertfail)


	//----- nvinfo : EIATTR_MERCURY_ISA_VERSION
	.align		4
.L_25:
        /*002c*/ 	.byte	0x03, 0x5f
        /*002e*/ 	.short	0x0101


	//----- nvinfo : EIATTR_INT_WARP_WIDE_INSTR_OFFSETS
	.align		4
        /*0030*/ 	.byte	0x04, 0x31
        /*0032*/ 	.short	(.L_27 - .L_26)


	//   ....[0]....
.L_26:
        /*0034*/ 	.word	0x00000400


	//   ....[1]....
        /*0038*/ 	.word	0x00000420


	//   ....[2]....
        /*003c*/ 	.word	0x000005f0


	//----- nvinfo : EIATTR_COOP_GROUP_MASK_REGIDS
	.align		4
.L_27:
        /*0040*/ 	.byte	0x04, 0x29
        /*0042*/ 	.short	(.L_29 - .L_28)


	//   ....[0]....
.L_28:
        /*0044*/ 	.word	0xffffffff


	//   ....[1]....
        /*0048*/ 	.word	0xffffffff


	//   ....[2]....
        /*004c*/ 	.word	0xffffffff


	//   ....[3]....
        /*0050*/ 	.word	0xffffffff


	//   ....[4]....
        /*0054*/ 	.word	0xffffffff


	//   ....[5]....
        /*0058*/ 	.word	0xffffffff


	//----- nvinfo : EIATTR_COOP_GROUP_INSTR_OFFSETS
	.align		4
.L_29:
        /*005c*/ 	.byte	0x04, 0x28
        /*005e*/ 	.short	(.L_31 - .L_30)


	//   ....[0]....
.L_30:
        /*0060*/ 	.word	0x00000060


	//   ....[1]....
        /*0064*/ 	.word	0x00000070


	//   ....[2]....
        /*0068*/ 	.word	0x00000130


	//   ....[3]....
        /*006c*/ 	.word	0x000002b0


	//   ....[4]....
        /*0070*/ 	.word	0x00000760


	//   ....[5]....
        /*0074*/ 	.word	0x00001190


	//----- nvinfo : EIATTR_REG_RECONFIG
	.align		4
.L_31:
        /*0078*/ 	.byte	0x01, 0x54
	.zero		2


	//----- nvinfo : EIATTR_SYSCALL_OFFSETS
	.align		4
        /*007c*/ 	.byte	0x04, 0x46
        /*007e*/ 	.short	(.L_33 - .L_32)


	//   ....[0]....
.L_32:
        /*0080*/ 	.word	0x00001350


	//----- nvinfo : EIATTR_MBARRIER_INSTR_OFFSETS
	.align		4
.L_33:
        /*0084*/ 	.byte	0x04, 0x39
        /*0086*/ 	.short	(.L_35 - .L_34)


	//   ....[0]....
.L_34:
        /*0088*/ 	.word	0x00000230
        /*008c*/ 	.word	0x000000ff
        /*0090*/ 	.word	0x00000000
        /*0094*/ 	.short	0x0100
        /*0096*/ 	.byte	0x08
	.zero		1


	//   ....[1]....
        /*0098*/ 	.word	0x00000240
        /*009c*/ 	.word	0x000000ff
        /*00a0*/ 	.word	0x00000018
        /*00a4*/ 	.short	0x0100
        /*00a6*/ 	.byte	0x08
	.zero		1


	//   ....[2]....
        /*00a8*/ 	.word	0x00000250
        /*00ac*/ 	.word	0x000000ff
        /*00b0*/ 	.word	0x00000008
        /*00b4*/ 	.short	0x0100
        /*00b6*/ 	.byte	0x08
	.zero		1


	//   ....[3]....
        /*00b8*/ 	.word	0x00000260
        /*00bc*/ 	.word	0x000000ff
        /*00c0*/ 	.word	0x00000020
        /*00c4*/ 	.short	0x0100
        /*00c6*/ 	.byte	0x08
	.zero		1


	//   ....[4]....
        /*00c8*/ 	.word	0x00000270
        /*00cc*/ 	.word	0x000000ff
        /*00d0*/ 	.word	0x00000010
        /*00d4*/ 	.short	0x0100
        /*00d6*/ 	.byte	0x08
	.zero		1


	//   ....[5]....
        /*00d8*/ 	.word	0x00000280
        /*00dc*/ 	.word	0x000000ff
        /*00e0*/ 	.word	0x00000028
        /*00e4*/ 	.short	0x0100
        /*00e6*/ 	.byte	0x08
	.zero		1


	//   ....[6]....
        /*00e8*/ 	.word	0x00000670
        /*00ec*/ 	.word	0x000000ff
        /*00f0*/ 	.word	0x00000040
        /*00f4*/ 	.short	0x0100
        /*00f6*/ 	.byte	0x06
	.zero		1


	//   ....[7]....
        /*00f8*/ 	.word	0x00000700
        /*00fc*/ 	.word	0x000000ff
        /*0100*/ 	.word	0x00000048
        /*0104*/ 	.short	0x0100
        /*0106*/ 	.byte	0x06
	.zero		1


	//   ....[8]....
        /*0108*/ 	.word	0x00001420
        /*010c*/ 	.word	0x00000003
        /*0110*/ 	.word	0x00000000
        /*0114*/ 	.short	0x010a
        /*0116*/ 	.byte	0x3f
	.zero		1


	//   ....[9]....
        /*0118*/ 	.word	0x00001460
        /*011c*/ 	.word	0x00000003
        /*0120*/ 	.word	0x00000000
        /*0124*/ 	.short	0x010a
        /*0126*/ 	.byte	0x3f
	.zero		1


	//   ....[10]....
        /*0128*/ 	.word	0x00001730
        /*012c*/ 	.word	0x00000005
        /*0130*/ 	.word	0x00000000
        /*0134*/ 	.short	0x010a
        /*0136*/ 	.byte	0x3f
	.zero		1


	//   ....[11]....
        /*0138*/ 	.word	0x00001770
        /*013c*/ 	.word	0x00000005
        /*0140*/ 	.word	0x00000000
        /*0144*/ 	.short	0x010a
        /*0146*/ 	.byte	0x3f
	.zero		1


	//   ....[12]....
        /*0148*/ 	.word	0x000018d0
        /*014c*/ 	.word	0x00000005
        /*0150*/ 	.word	0x00000000
        /*0154*/ 	.short	0x0101
        /*0156*/ 	.byte	0x3f
	.zero		1


	//   ....[13]....
        /*0158*/ 	.word	0x00001af0
        /*015c*/ 	.word	0x00000003
        /*0160*/ 	.word	0x00000000
        /*0164*/ 	.short	0x0101
        /*0166*/ 	.byte	0x3f
	.zero		1


	//   ....[14]....
        /*0168*/ 	.word	0x000049b0
        /*016c*/ 	.word	0x00000017
        /*0170*/ 	.word	0x00000018
        /*0174*/ 	.short	0x010a
        /*0176*/ 	.byte	0x3f
	.zero		1


	//   ....[15]....
        /*0178*/ 	.word	0x00004d20
        /*017c*/ 	.word	0x00000003
        /*0180*/ 	.word	0x00000048
        /*0184*/ 	.short	0x0101
        /*0186*/ 	.byte	0x3f
	.zero		1


	//   ....[16]....
        /*0188*/ 	.word	0x00005480
        /*018c*/ 	.word	0x00000007
        /*0190*/ 	.word	0x00000000
        /*0194*/ 	.short	0x010a
        /*0196*/ 	.byte	0x3f
	.zero		1


	//   ....[17]....
        /*0198*/ 	.word	0x00005500
        /*019c*/ 	.word	0x00000006
        /*01a0*/ 	.word	0x00000000
        /*01a4*/ 	.short	0x010a
        /*01a6*/ 	.byte	0x3f
	.zero		1


	//   ....[18]....
        /*01a8*/ 	.word	0x00005590
        /*01ac*/ 	.word	0x00000003
        /*01b0*/ 	.word	0x00000000
        /*01b4*/ 	.short	0x010a
        /*01b6*/ 	.byte	0x3f
	.zero		1


	//   ....[19]....
        /*01b8*/ 	.word	0x000055f0
        /*01bc*/ 	.word	0x00000003
        /*01c0*/ 	.word	0x00000000
        /*01c4*/ 	.short	0x010a
        /*01c6*/ 	.byte	0x3f
	.zero		1


	//   ....[20]....
        /*01c8*/ 	.word	0x00005640
        /*01cc*/ 	.word	0x00000005
        /*01d0*/ 	.word	0x00000000
        /*01d4*/ 	.short	0x010a
        /*01d6*/ 	.byte	0x3f
	.zero		1


	//   ....[21]....
        /*01d8*/ 	.word	0x00005710
        /*01dc*/ 	.word	0x00000017
        /*01e0*/ 	.word	0x00000018
        /*01e4*/ 	.short	0x010a
        /*01e6*/ 	.byte	0x3f
	.zero		1


	//   ....[22]....
        /*01e8*/ 	.word	0x000057e0
        /*01ec*/ 	.word	0x00000007
        /*01f0*/ 	.word	0x00000000
        /*01f4*/ 	.short	0x010a
        /*01f6*/ 	.byte	0x3f
	.zero		1


	//   ....[23]....
        /*01f8*/ 	.word	0x00005830
        /*01fc*/ 	.word	0x00000006
        /*0200*/ 	.word	0x00000000
        /*0204*/ 	.short	0x010a
        /*0206*/ 	.byte	0x3f
	.zero		1


	//----- nvinfo : EIATTR_NUM_MBARRIERS
	.align		4
.L_35:
        /*0208*/ 	.byte	0x03, 0x38
        /*020a*/ 	.short	0x0008


	//----- nvinfo : EIATTR_EXIT_INSTR_OFFSETS
	.align		4
        /*020c*/ 	.byte	0x04, 0x1c
        /*020e*/ 	.short	(.L_37 - .L_36)


	//   ....[0]....
.L_36:
        /*0210*/ 	.word	0x000008c0


	//   ....[1]....
        /*0214*/ 	.word	0x000010d0


	//   ....[2]....
        /*0218*/ 	.word	0x000040c0


	//   ....[3]....
        /*021c*/ 	.word	0x00004620


	//   ....[4]....
        /*0220*/ 	.word	0x000055e0


	//----- nvinfo : EIATTR_MAX_THREADS
	.align		4
.L_37:
        /*0224*/ 	.byte	0x04, 0x05
        /*0226*/ 	.short	(.L_39 - .L_38)
.L_38:
        /*0228*/ 	.word	0x00000180
        /*022c*/ 	.word	0x00000001
        /*0230*/ 	.word	0x00000001


	//----- nvinfo : EIATTR_CRS_STACK_SIZE
	.align		4
.L_39:
        /*0234*/ 	.byte	0x04, 0x1e
        /*0236*/ 	.short	(.L_41 - .L_40)
.L_40:
        /*0238*/ 	.word	0x00000000


	//----- nvinfo : EIATTR_CBANK_PARAM_SIZE
	.align		4
.L_41:
        /*023c*/ 	.byte	0x03, 0x19
        /*023e*/ 	.short	0x0470


	//----- nvinfo : EIATTR_PARAM_CBANK
	.align		4
        /*0240*/ 	.byte	0x04, 0x0a
        /*0242*/ 	.short	(.L_43 - .L_42)
	.align		4
.L_42:
        /*0244*/ 	.word	index@(.nv.constant0._ZN7cutlass13device_kernelINS_4gemm6kernel13GemmUniversalIN4cute5tupleIJiiiiEEENS1_10collective13CollectiveMmaINS1_34MainloopSm90TmaGmmaWarpSpecializedILi3ENS5_IJNS4_1CILi1EEENSA_ILi2EEESB_EEENS1_35KernelTmaWarpSpecializedCooperativeEEENS5_IJNSA_ILi128EEENSA_ILi64EEESH_EEEaNS5_IJlSB_lEEEaSJ_NS4_8TiledMMAINS4_8MMA_AtomIJNS4_4SM904GMMA26MMA_64x64x32_S32S8S8_SS_TNEEEENS4_6LayoutINS5_IJSC_SB_SB_EEENS5_IJSB_NSA_ILi0EEESS_EEEEENS5_IJNS4_10UnderscoreESV_SV_EEEEENS4_23SM90_TMA_LOAD_MULTICASTENS4_14ComposedLayoutINS4_7SwizzleILi2ELi4ELi3EEENS4_18smem_ptr_flag_bitsILi8EEENSQ_INS5_IJNSA_ILi8EEESH_EEENS5_IJSH_SB_EEEEEEEvNS4_8identityENS4_13SM90_TMA_LOADES18_vS19_EENS_8epilogue10collective6detail29Sm90TmaWarpSpecializedAdapterINS1D_15DefaultEpilogueIaSJ_SJ_NS1C_6thread17LinearCombinationIaLi1EiiLNS1H_9ScaleType4KindE0ELNS_15FloatRoundStyleE2EaEENS1_15EpilogueDefaultEEEEEvvEEEEvNT_6ParamsE)
        /*0248*/ 	.short	0x0210
        /*024a*/ 	.short	0x0470


	//----- nvinfo : EIATTR_SW_WAR
	.align		4
.L_43:
        /*024c*/ 	.byte	0x04, 0x36
        /*024e*/ 	.short	(.L_45 - .L_44)
.L_44:
        /*0250*/ 	.word	0x00000008
.L_45:


//--------------------- .nv.callgraph             --------------------------
	.section	.nv.callgraph,"",@"SHT_CUDA_CALLGRAPH"
	.align	4
	.sectionentsize	8
	.align		4
        /*0000*/ 	.word	0x00000000
	.align		4
        /*0004*/ 	.word	0xffffffff
	.align		4
        /*0008*/ 	.word	index@(_ZN7cutlass13device_kernelINS_4gemm6kernel13GemmUniversalIN4cute5tupleIJiiiiEEENS1_10collective13CollectiveMmaINS1_34MainloopSm90TmaGmmaWarpSpecializedILi3ENS5_IJNS4_1CILi1EEENSA_ILi2EEESB_EEENS1_35KernelTmaWarpSpecializedCooperativeEEENS5_IJNSA_ILi128EEENSA_ILi64EEESH_EEEaNS5_IJlSB_lEEEaSJ_NS4_8TiledMMAINS4_8MMA_AtomIJNS4_4SM904GMMA26MMA_64x64x32_S32S8S8_SS_TNEEEENS4_6LayoutINS5_IJSC_SB_SB_EEENS5_IJSB_NSA_ILi0EEESS_EEEEENS5_IJNS4_10UnderscoreESV_SV_EEEEENS4_23SM90_TMA_LOAD_MULTICASTENS4_14ComposedLayoutINS4_7SwizzleILi2ELi4ELi3EEENS4_18smem_ptr_flag_bitsILi8EEENSQ_INS5_IJNSA_ILi8EEESH_EEENS5_IJSH_SB_EEEEEEEvNS4_8identityENS4_13SM90_TMA_LOADES18_vS19_EENS_8epilogue10collective6detail29Sm90TmaWarpSpecializedAdapterINS1D_15DefaultEpilogueIaSJ_SJ_NS1C_6thread17LinearCombinationIaLi1EiiLNS1H_9ScaleType4KindE0ELNS_15FloatRoundStyleE2EaEENS1_15EpilogueDefaultEEEEEvvEEEEvNT_6ParamsE)
	.align		4
        /*000c*/ 	.word	index@(__assertfail)
	.align		4
        /*0010*/ 	.word	0x00000000
	.align		4
        /*0014*/ 	.word	0xfffffffe
	.align		4
        /*0018*/ 	.word	0x00000000
	.align		4
        /*001c*/ 	.word	0xfffffffd
	.align		4
        /*0020*/ 	.word	0x00000000
	.align		4
        /*0024*/ 	.word	0xfffffffc


//--------------------- .nv.constant4             --------------------------
	.section	.nv.constant4,"a",@progbits
	.align	8
	.align		8
.nv.constant4:
        /*0000*/ 	.dword	__assertfail
	.align		8
        /*0008*/ 	.dword	__unnamed_1
	.align		8
        /*0010*/ 	.dword	_ZN39_INTERNAL_783adad2_4_k_cu_a5b5be8b_44734cuda3std3__45__cpo5beginE
	.align		8
        /*0018*/ 	.dword	_ZN39_INTERNAL_783adad2_4_k_cu_a5b5be8b_44734cuda3std3__45__cpo3endE
	.align		8
        /*0020*/ 	.dword	_ZN39_INTERNAL_783adad2_4_k_cu_a5b5be8b_44734cuda3std3__45__cpo6cbeginE
	.align		8
        /*0028*/ 	.dword	_ZN39_INTERNAL_783adad2_4_k_cu_a5b5be8b_44734cuda3std3__45__cpo4cendE
	.align		8
        /*0030*/ 	.dword	_ZN39_INTERNAL_783adad2_4_k_cu_a5b5be8b_44734cuda3std3__441_GLOBAL__N__783adad2_4_k_cu_a5b5be8b_44736ignoreE
	.align		8
        /*0038*/ 	.dword	_ZN39_INTERNAL_783adad2_4_k_cu_a5b5be8b_44734cuda3std3__419piecewise_constructE
	.align		8
        /*0040*/ 	.dword	_ZN39_INTERNAL_783adad2_4_k_cu_a5b5be8b_44734cuda3std3__48in_placeE
	.align		8
        /*0048*/ 	.dword	_ZN39_INTERNAL_783adad2_4_k_cu_a5b5be8b_44734cuda3std6ranges3__45__cpo4swapE
	.align		8
        /*0050*/ 	.dword	_ZN39_INTERNAL_783adad2_4_k_cu_a5b5be8b_44734cuda3std6ranges3__45__cpo9iter_moveE
	.align		8
        /*0058*/ 	.dword	_ZN39_INTERNAL_783adad2_4_k_cu_a5b5be8b_44734cute7productE
	.align		8
        /*0060*/ 	.dword	_ZN39_INTERNAL_783adad2_4_k_cu_a5b5be8b_44734cute1_E
	.align		8
        /*0068*/ 	.dword	$str$22
	.align		8
        /*0070*/ 	.dword	$str$23


//--------------------- .text._ZN7cutlass13device_kernelINS_4gemm6kernel13GemmUniversalIN4cute5tupleIJiiiiEEENS1_10collective13CollectiveMmaINS1_34MainloopSm90TmaGmmaWarpSpecializedILi3ENS5_IJNS4_1CILi1EEENSA_ILi2EEESB_EEENS1_35KernelTmaWarpSpecializedCooperativeEEENS5_IJNSA_ILi128EEENSA_ILi64EEESH_EEEaNS5_IJlSB_lEEEaSJ_NS4_8TiledMMAINS4_8MMA_AtomIJNS4_4SM904GMMA26MMA_64x64x32_S32S8S8_SS_TNEEEENS4_6LayoutINS5_IJSC_SB_SB_EEENS5_IJSB_NSA_ILi0EEESS_EEEEENS5_IJNS4_10UnderscoreESV_SV_EEEEENS4_23SM90_TMA_LOAD_MULTICASTENS4_14ComposedLayoutINS4_7SwizzleILi2ELi4ELi3EEENS4_18smem_ptr_flag_bitsILi8EEENSQ_INS5_IJNSA_ILi8EEESH_EEENS5_IJSH_SB_EEEEEEEvNS4_8identityENS4_13SM90_TMA_LOADES18_vS19_EENS_8epilogue10collective6detail29Sm90TmaWarpSpecializedAdapterINS1D_15DefaultEpilogueIaSJ_SJ_NS1C_6thread17LinearCombinationIaLi1EiiLNS1H_9ScaleType4KindE0ELNS_15FloatRoundStyleE2EaEENS1_15EpilogueDefaultEEEEEvvEEEEvNT_6ParamsE --------------------------
	.section	.text._ZN7cutlass13device_kernelINS_4gemm6kernel13GemmUniversalIN4cute5tupleIJiiiiEEENS1_10collective13CollectiveMmaINS1_34MainloopSm90TmaGmmaWarpSpecializedILi3ENS5_IJNS4_1CILi1EEENSA_ILi2EEESB_EEENS1_35KernelTmaWarpSpecializedCooperativeEEENS5_IJNSA_ILi128EEENSA_ILi64EEESH_EEEaNS5_IJlSB_lEEEaSJ_NS4_8TiledMMAINS4_8MMA_AtomIJNS4_4SM904GMMA26MMA_64x64x32_S32S8S8_SS_TNEEEENS4_6LayoutINS5_IJSC_SB_SB_EEENS5_IJSB_NSA_ILi0EEESS_EEEEENS5_IJNS4_10UnderscoreESV_SV_EEEEENS4_23SM90_TMA_LOAD_MULTICASTENS4_14ComposedLayoutINS4_7SwizzleILi2ELi4ELi3EEENS4_18smem_ptr_flag_bitsILi8EEENSQ_INS5_IJNSA_ILi8EEESH_EEENS5_IJSH_SB_EEEEEEEvNS4_8identityENS4_13SM90_TMA_LOADES18_vS19_EENS_8epilogue10collective6detail29Sm90TmaWarpSpecializedAdapterINS1D_15DefaultEpilogueIaSJ_SJ_NS1C_6thread17LinearCombinationIaLi1EiiLNS1H_9ScaleType4KindE0ELNS_15FloatRoundStyleE2EaEENS1_15EpilogueDefaultEEEEEvvEEEEvNT_6ParamsE,"ax",@progbits
	.align	128
.text._ZN7cutlass13device_kernelINS_4gemm6kernel13GemmUniversalIN4cute5tupleIJiiiiEEENS1_10collective13CollectiveMmaINS1_34MainloopSm90TmaGmmaWarpSpecializedILi3ENS5_IJNS4_1CILi1EEENSA_ILi2EEESB_EEENS1_35KernelTmaWarpSpecializedCooperativeEEENS5_IJNSA_ILi128EEENSA_ILi64EEESH_EEEaNS5_IJlSB_lEEEaSJ_NS4_8TiledMMAINS4_8MMA_AtomIJNS4_4SM904GMMA26MMA_64x64x32_S32S8S8_SS_TNEEEENS4_6LayoutINS5_IJSC_SB_SB_EEENS5_IJSB_NSA_ILi0EEESS_EEEEENS5_IJNS4_10UnderscoreESV_SV_EEEEENS4_23SM90_TMA_LOAD_MULTICASTENS4_14ComposedLayoutINS4_7SwizzleILi2ELi4ELi3EEENS4_18smem_ptr_flag_bitsILi8EEENSQ_INS5_IJNSA_ILi8EEESH_EEENS5_IJSH_SB_EEEEEEEvNS4_8identityENS4_13SM90_TMA_LOADES18_vS19_EENS_8epilogue10collective6detail29Sm90TmaWarpSpecializedAdapterINS1D_15DefaultEpilogueIaSJ_SJ_NS1C_6thread17LinearCombinationIaLi1EiiLNS1H_9ScaleType4KindE0ELNS_15FloatRoundStyleE2EaEENS1_15EpilogueDefaultEEEEEvvEEEEvNT_6ParamsE:
        .type           _ZN7cutlass13device_kernelINS_4gemm6kernel13GemmUniversalIN4cute5tupleIJiiiiEEENS1_10collective13CollectiveMmaINS1_34MainloopSm90TmaGmmaWarpSpecializedILi3ENS5_IJNS4_1CILi1EEENSA_ILi2EEESB_EEENS1_35KernelTmaWarpSpecializedCooperativeEEENS5_IJNSA_ILi128EEENSA_ILi64EEESH_EEEaNS5_IJlSB_lEEEaSJ_NS4_8TiledMMAINS4_8MMA_AtomIJNS4_4SM904GMMA26MMA_64x64x32_S32S8S8_SS_TNEEEENS4_6LayoutINS5_IJSC_SB_SB_EEENS5_IJSB_NSA_ILi0EEESS_EEEEENS5_IJNS4_10UnderscoreESV_SV_EEEEENS4_23SM90_TMA_LOAD_MULTICASTENS4_14ComposedLayoutINS4_7SwizzleILi2ELi4ELi3EEENS4_18smem_ptr_flag_bitsILi8EEENSQ_INS5_IJNSA_ILi8EEESH_EEENS5_IJSH_SB_EEEEEEEvNS4_8identityENS4_13SM90_TMA_LOADES18_vS19_EENS_8epilogue10collective6detail29Sm90TmaWarpSpecializedAdapterINS1D_15DefaultEpilogueIaSJ_SJ_NS1C_6thread17LinearCombinationIaLi1EiiLNS1H_9ScaleType4KindE0ELNS_15FloatRoundStyleE2EaEENS1_15EpilogueDefaultEEEEEvvEEEEvNT_6ParamsE,@function
        .size           _ZN7cutlass13device_kernelINS_4gemm6kernel13GemmUniversalIN4cute5tupleIJiiiiEEENS1_10collective13CollectiveMmaINS1_34MainloopSm90TmaGmmaWarpSpecializedILi3ENS5_IJNS4_1CILi1EEENSA_ILi2EEESB_EEENS1_35KernelTmaWarpSpecializedCooperativeEEENS5_IJNSA_ILi128EEENSA_ILi64EEESH_EEEaNS5_IJlSB_lEEEaSJ_NS4_8TiledMMAINS4_8MMA_AtomIJNS4_4SM904GMMA26MMA_64x64x32_S32S8S8_SS_TNEEEENS4_6LayoutINS5_IJSC_SB_SB_EEENS5_IJSB_NSA_ILi0EEESS_EEEEENS5_IJNS4_10UnderscoreESV_SV_EEEEENS4_23SM90_TMA_LOAD_MULTICASTENS4_14ComposedLayoutINS4_7SwizzleILi2ELi4ELi3EEENS4_18smem_ptr_flag_bitsILi8EEENSQ_INS5_IJNSA_ILi8EEESH_EEENS5_IJSH_SB_EEEEEEEvNS4_8identityENS4_13SM90_TMA_LOADES18_vS19_EENS_8epilogue10collective6detail29Sm90TmaWarpSpecializedAdapterINS1D_15DefaultEpilogueIaSJ_SJ_NS1C_6thread17LinearCombinationIaLi1EiiLNS1H_9ScaleType4KindE0ELNS_15FloatRoundStyleE2EaEENS1_15EpilogueDefaultEEEEEvvEEEEvNT_6ParamsE,(.L_x_137 - _ZN7cutlass13device_kernelINS_4gemm6kernel13GemmUniversalIN4cute5tupleIJiiiiEEENS1_10collective13CollectiveMmaINS1_34MainloopSm90TmaGmmaWarpSpecializedILi3ENS5_IJNS4_1CILi1EEENSA_ILi2EEESB_EEENS1_35KernelTmaWarpSpecializedCooperativeEEENS5_IJNSA_ILi128EEENSA_ILi64EEESH_EEEaNS5_IJlSB_lEEEaSJ_NS4_8TiledMMAINS4_8MMA_AtomIJNS4_4SM904GMMA26MMA_64x64x32_S32S8S8_SS_TNEEEENS4_6LayoutINS5_IJSC_SB_SB_EEENS5_IJSB_NSA_ILi0EEESS_EEEEENS5_IJNS4_10UnderscoreESV_SV_EEEEENS4_23SM90_TMA_LOAD_MULTICASTENS4_14ComposedLayoutINS4_7SwizzleILi2ELi4ELi3EEENS4_18smem_ptr_flag_bitsILi8EEENSQ_INS5_IJNSA_ILi8EEESH_EEENS5_IJSH_SB_EEEEEEEvNS4_8identityENS4_13SM90_TMA_LOADES18_vS19_EENS_8epilogue10collective6detail29Sm90TmaWarpSpecializedAdapterINS1D_15DefaultEpilogueIaSJ_SJ_NS1C_6thread17LinearCombinationIaLi1EiiLNS1H_9ScaleType4KindE0ELNS_15FloatRoundStyleE2EaEENS1_15EpilogueDefaultEEEEEvvEEEEvNT_6ParamsE)
        .other          _ZN7cutlass13device_kernelINS_4gemm6kernel13GemmUniversalIN4cute5tupleIJiiiiEEENS1_10collective13CollectiveMmaINS1_34MainloopSm90TmaGmmaWarpSpecializedILi3ENS5_IJNS4_1CILi1EEENSA_ILi2EEESB_EEENS1_35KernelTmaWarpSpecializedCooperativeEEENS5_IJNSA_ILi128EEENSA_ILi64EEESH_EEEaNS5_IJlSB_lEEEaSJ_NS4_8TiledMMAINS4_8MMA_AtomIJNS4_4SM904GMMA26MMA_64x64x32_S32S8S8_SS_TNEEEENS4_6LayoutINS5_IJSC_SB_SB_EEENS5_IJSB_NSA_ILi0EEESS_EEEEENS5_IJNS4_10UnderscoreESV_SV_EEEEENS4_23SM90_TMA_LOAD_MULTICASTENS4_14ComposedLayoutINS4_7SwizzleILi2ELi4ELi3EEENS4_18smem_ptr_flag_bitsILi8EEENSQ_INS5_IJNSA_ILi8EEESH_EEENS5_IJSH_SB_EEEEEEEvNS4_8identityENS4_13SM90_TMA_LOADES18_vS19_EENS_8epilogue10collective6detail29Sm90TmaWarpSpecializedAdapterINS1D_15DefaultEpilogueIaSJ_SJ_NS1C_6thread17LinearCombinationIaLi1EiiLNS1H_9ScaleType4KindE0ELNS_15FloatRoundStyleE2EaEENS1_15EpilogueDefaultEEEEEvvEEEEvNT_6ParamsE,@"STO_CUDA_ENTRY STV_DEFAULT"
_ZN7cutlass13device_kernelINS_4gemm6kernel13GemmUniversalIN4cute5tupleIJiiiiEEENS1_10collective13CollectiveMmaINS1_34MainloopSm90TmaGmmaWarpSpecializedILi3ENS5_IJNS4_1CILi1EEENSA_ILi2EEESB_EEENS1_35KernelTmaWarpSpecializedCooperativeEEENS5_IJNSA_ILi128EEENSA_ILi64EEESH_EEEaNS5_IJlSB_lEEEaSJ_NS4_8TiledMMAINS4_8MMA_AtomIJNS4_4SM904GMMA26MMA_64x64x32_S32S8S8_SS_TNEEEENS4_6LayoutINS5_IJSC_SB_SB_EEENS5_IJSB_NSA_ILi0EEESS_EEEEENS5_IJNS4_10UnderscoreESV_SV_EEEEENS4_23SM90_TMA_LOAD_MULTICASTENS4_14ComposedLayoutINS4_7SwizzleILi2ELi4ELi3EEENS4_18smem_ptr_flag_bitsILi8EEENSQ_INS5_IJNSA_ILi8EEESH_EEENS5_IJSH_SB_EEEEEEEvNS4_8identityENS4_13SM90_TMA_LOADES18_vS19_EENS_8epilogue10collective6detail29Sm90TmaWarpSpecializedAdapterINS1D_15DefaultEpilogueIaSJ_SJ_NS1C_6thread17LinearCombinationIaLi1EiiLNS1H_9ScaleType4KindE0ELNS_15FloatRoundStyleE2EaEENS1_15EpilogueDefaultEEEEEvvEEEEvNT_6ParamsE:
[----:B------:R-:W0:Y:S01]  /*0000*/  LDC R1, c[0x0][0x28] ;  /* 0x00000a00ff017b82 */ /* 0x000e220000000800 */
[----:B------:R-:W1:Y:S01]  /*0010*/  S2R R18, SR_TID.X ;  /* 0x0000000000127919 */ /* 0x000e620000002100 */
[----:B------:R-:W-:Y:S01]  /*0020*/  ELECT P0, URZ, PT ;  /* 0x00000000003f782f */ /* 0x000fe20003800000 */
[----:B------:R-:W-:Y:S01]  /*0030*/  BSSY B0, `(.L_x_0) ;  /* 0x000000f000007945 */ /* 0x000fe20003800000 */
[--C-:B-1----:R-:W-:Y:S02]  /*0040*/  SHF.R.U32.HI R0, RZ, 0x5, R18.reuse ;  /* 0x00000005ff007819 */ /* 0x102fe40000011612 */
[----:B------:R-:W-:-:S03]  /*0050*/  SHF.R.U32.HI R3, RZ, 0x7, R18 ;  /* 0x00000007ff037819 */ /* 0x000fc60000011612 */
[----:B------:R-:W1:Y:S04]  /*0060*/  SHFL.IDX PT, R2, R0, RZ, 0x1f ;  /* 0x00001fff00027589 */ /* 0x000e6800000e0000 */
[----:B------:R2:W3:Y:S01]  /*0070*/  SHFL.IDX PT, R5, R3, RZ, 0x1f ;  /* 0x00001fff03057589 */ /* 0x0004e200000e0000 */
[----:B-1----:R-:W-:-:S13]  /*0080*/  ISETP.NE.OR P0, PT, R2, RZ, !P0 ;  /* 0x000000ff0200720c */ /* 0x002fda0004705670 */
[----:B0-23--:R-:W-:Y:S05]  /*0090*/  @P0 BRA `(.L_x_1) ;  /* 0x0000000000200947 */ /* 0x00dfea0003800000 */
[----:B------:R-:W-:Y:S02]  /*00a0*/  ULDC.64 UR4, c[0x0][0x198] ;  /* 0x0000660000047ab9 */ /* 0x000fe40000000a00 */
[----:B------:R-:W-:Y:S02]  /*00b0*/  UIADD3 UR6, UP0, UR4, 0xf0, URZ ;  /* 0x000000f004067890 */ /* 0x000fe4000ff1e03f */
[----:B------:R-:W-:Y:S02]  /*00c0*/  UIADD3 UR4, UP1, UR4, 0x1f0, URZ ;  /* 0x000001f004047890 */ /* 0x000fe4000ff3e03f */
[----:B------:R-:W-:Y:S02]  /*00d0*/  UIADD3.X UR7, URZ, UR5, URZ, UP0, !UPT ;  /* 0x000000053f077290 */ /* 0x000fe400087fe43f */
[----:B------:R-:W-:-:S07]  /*00e0*/  UIADD3.X UR5, URZ, UR5, URZ, UP1, !UPT ;  /* 0x000000053f057290 */ /* 0x000fce0008ffe43f */
[----:B------:R0:W-:Y:S02]  /*00f0*/  UTMACCTL.PF [UR6] ;  /* 0x00000000060079b9 */ /* 0x0001e40008040000 */
[----:B------:R0:W-:Y:S02]  /*0100*/  UTMACCTL.PF [UR4] ;  /* 0x00000000040079b9 */ /* 0x0001e40008040000 */
[----:B0-----:R-:W-:Y:S01]  /*0110*/  NOP ;  /* 0x0000000000007918 */ /* 0x001fe20000000000 */
.L_x_1:
[----:B------:R-:W-:Y:S05]  /*0120*/  BSYNC B0 ;  /* 0x0000000000007941 */ /* 0x000fea0003800000 */
.L_x_0:
[----:B------:R-:W0:Y:S02]  /*0130*/  SHFL.IDX PT, R3, R0, RZ, 0x1f ;  /* 0x00001fff00037589 */ /* 0x000e2400000e0000 */
[----:B0-----:R-:W-:-:S13]  /*0140*/  ISETP.NE.AND P0, PT, R3, RZ, PT ;  /* 0x000000ff0300720c */ /* 0x001fda0003f05270 */
[----:B------:R-:W-:Y:S05]  /*0150*/  @P0 BRA `(.L_x_2) ;  /* 0x0000000000500947 */ /* 0x000fea0003800000 */
[----:B------:R-:W0:Y:S01]  /*0160*/  S2UR UR8, SR_CgaCtaId ;  /* 0x00000000000879c3 */ /* 0x000e220000008800 */
[----:B------:R-:W-:Y:S01]  /*0170*/  UMOV UR4, 0x400 ;  /* 0x0000040000047882 */ /* 0x000fe20000000000 */
[----:B------:R-:W-:Y:S01]  /*0180*/  UMOV UR5, 0x1 ;  /* 0x0000000100057882 */ /* 0x000fe20000000000 */
[----:B------:R-:W-:Y:S01]  /*0190*/  UMOV UR6, 0x4 ;  /* 0x0000000400067882 */ /* 0x000fe20000000000 */
[----:B------:R-:W-:Y:S01]  /*01a0*/  ELECT P0, URZ, PT ;  /* 0x00000000003f782f */ /* 0x000fe20003800000 */
[----:B------:R-:W-:-:S04]  /*01b0*/  UIADD3 UR6, -UR6, 0x100000, URZ ;  /* 0x0010000006067890 */ /* 0x000fc8000fffe13f */
[----:B------:R-:W-:Y:S02]  /*01c0*/  USHF.L.U32 UR7, UR6, 0xb, URZ ;  /* 0x0000000b06077899 */ /* 0x000fe4000800063f */
[----:B------:R-:W-:Y:S02]  /*01d0*/  USHF.L.U32 UR6, UR6, 0x1, URZ ;  /* 0x0000000106067899 */ /* 0x000fe4000800063f */
[----:B0-----:R-:W-:Y:S02]  /*01e0*/  ULEA UR8, UR8, UR4, 0x18 ;  /* 0x0000000408087291 */ /* 0x001fe4000f8ec03f */
[----:B------:R-:W-:-:S04]  /*01f0*/  UIADD3 UR4, -UR5, 0x100000, URZ ;  /* 0x0010000005047890 */ /* 0x000fc8000fffe13f */
[----:B------:R-:W-:Y:S02]  /*0200*/  USHF.L.U32 UR5, UR4, 0xb, URZ ;  /* 0x0000000b04057899 */ /* 0x000fe4000800063f */
[----:B------:R-:W-:Y:S01]  /*0210*/  USHF.L.U32 UR4, UR4, 0x1, URZ ;  /* 0x0000000104047899 */ /* 0x000fe2000800063f */
[----:B------:R-:W0:Y:S11]  /*0220*/  FENCE.VIEW.ASYNC.S ;  /* 0x00000000000073c6 */ /* 0x000e360000000000 */
[----:B0-----:R0:W1:Y:S01]  /*0230*/  SYNCS.EXCH.64 URZ, [UR8], UR4 ;  /* 0x00000004083f75b2 */ /* 0x0010620008000100 */
[----:B------:R0:W2:Y:S01]  /*0240*/  SYNCS.EXCH.64 URZ, [UR8+0x18], UR6 ;  /* 0x00001806083f75b2 */ /* 0x0000a20008000100 */
[----:B------:R0:W3:Y:S01]  /*0250*/  SYNCS.EXCH.64 URZ, [UR8+0x8], UR4 ;  /* 0x00000804083f75b2 */ /* 0x0000e20008000100 */
[----:B------:R0:W4:Y:S01]  /*0260*/  SYNCS.EXCH.64 URZ, [UR8+0x20], UR6 ;  /* 0x00002006083f75b2 */ /* 0x0001220008000100 */
[----:B------:R0:W0:Y:S01]  /*0270*/  SYNCS.EXCH.64 URZ, [UR8+0x10], UR4 ;  /* 0x00001004083f75b2 */ /* 0x0000220008000100 */
[----:B------:R0:W0:Y:S01]  /*0280*/  SYNCS.EXCH.64 URZ, [UR8+0x28], UR6 ;  /* 0x00002806083f75b2 */ /* 0x0000220008000100 */
[----:B------:R-:W-:Y:S01]  /*0290*/  NOP ;  /* 0x0000000000007918 */ /* 0x000fe20000000000 */
.L_x_2:
[----:B------:R-:W-:Y:S01]  /*02a0*/  SHF.R.S32.HI R7, RZ, 0x1f, R18 ;  /* 0x0000001fff077819 */ /* 0x000fe20000011412 */
[----:B------:R-:W5:Y:S01]  /*02b0*/  SHFL.IDX PT, R0, R0, RZ, 0x1f ;  /* 0x00001fff00007589 */ /* 0x000f6200000e0000 */
[----:B0-----:R-:W0:Y:S01]  /*02c0*/  S2UR UR8, SR_CTAID.X ;  /* 0x00000000000879c3 */ /* 0x001e220000002500 */
[----:B------:R-:W-:Y:S02]  /*02d0*/  ELECT P0, URZ, PT ;  /* 0x00000000003f782f */ /* 0x000fe40003800000 */
[----:B------:R-:W-:Y:S01]  /*02e0*/  LEA.HI R7, R7, R18, RZ, 0x7 ;  /* 0x0000001207077211 */ /* 0x000fe200078f38ff */
[----:B------:R-:W1:Y:S01]  /*02f0*/  S2R R4, SR_CTAID.Y ;  /* 0x0000000000047919 */ /* 0x000e620000002600 */
[----:B------:R-:W-:Y:S01]  /*0300*/  ULDC UR4, c[0x0][0x154] ;  /* 0x0000550000047ab9 */ /* 0x000fe20000000800 */
[----:B------:R-:W-:Y:S01]  /*0310*/  NOP ;  /* 0x0000000000007918 */ /* 0x000fe20000000000 */
[----:B------:R-:W-:Y:S01]  /*0320*/  LOP3.LUT R7, R7, 0xffffff80, RZ, 0xc0, !PT ;  /* 0xffffff8007077812 */ /* 0x000fe200078ec0ff */
[----:B------:R-:W-:Y:S01]  /*0330*/  NOP ;  /* 0x0000000000007918 */ /* 0x000fe20000000000 */
[----:B------:R-:W2:Y:S03]  /*0340*/  LDC R12, c[0x0][0x140] ;  /* 0x00005000ff0c7b82 */ /* 0x000ea60000000800 */
[----:B------:R-:W-:-:S05]  /*0350*/  IMAD.IADD R7, R18, 0x1, -R7 ;  /* 0x0000000112077824 */ /* 0x000fca00078e0a07 */
[----:B------:R-:W-:Y:S02]  /*0360*/  SHF.R.S32.HI R6, RZ, 0x1f, R7 ;  /* 0x0000001fff067819 */ /* 0x000fe40000011407 */
[----:B------:R-:W-:Y:S02]  /*0370*/  LOP3.LUT P2, RZ, R7, 0x7, RZ, 0xc0, !PT ;  /* 0x0000000707ff7812 */ /* 0x000fe4000784c0ff */
[----:B------:R-:W-:Y:S02]  /*0380*/  LEA.HI R6, R6, R7, RZ, 0x3 ;  /* 0x0000000706067211 */ /* 0x000fe400078f18ff */
[----:B-----5:R-:W-:Y:S02]  /*0390*/  ISETP.NE.OR P0, PT, R0, RZ, !P0 ;  /* 0x000000ff0000720c */ /* 0x020fe40004705670 */
[--C-:B------:R-:W-:Y:S02]  /*03a0*/  SHF.R.S32.HI R0, RZ, 0x3, R6.reuse ;  /* 0x00000003ff007819 */ /* 0x100fe40000011406 */
[----:B------:R-:W-:-:S02]  /*03b0*/  SHF.R.S32.HI R9, RZ, 0x1f, R6 ;  /* 0x0000001fff097819 */ /* 0x000fc40000011406 */
[----:B------:R-:W-:Y:S02]  /*03c0*/  SHF.R.S32.HI R6, RZ, 0x1f, R3 ;  /* 0x0000001fff067819 */ /* 0x000fe40000011403 */
[----:B------:R-:W-:Y:S02]  /*03d0*/  LEA.HI R9, R9, R0, RZ, 0x2 ;  /* 0x0000000009097211 */ /* 0x000fe400078f10ff */
[----:B------:R-:W-:Y:S02]  /*03e0*/  LEA.HI R6, R6, R3, RZ, 0x2 ;  /* 0x0000000306067211 */ /* 0x000fe400078f10ff */
[----:B-1----:R-:W-:Y:S01]  /*03f0*/  I2FP.F32.U32 R8, R4 ;  /* 0x0000000400087245 */ /* 0x002fe20000201000 */
[----:B------:R-:W-:Y:S01]  /*0400*/  VOTEU.ALL UP0, P0 ;  /* 0x00000000003f7886 */ /* 0x000fe20000000000 */
[----:B------:R-:W-:Y:S01]  /*0410*/  LOP3.LUT R6, R6, 0x3ffffffc, RZ, 0xc0, !PT ;  /* 0x3ffffffc06067812 */ /* 0x000fe200078ec0ff */
[----:B------:R-:W-:Y:S01]  /*0420*/  VOTEU.ALL UP1, P0 ;  /* 0x00000000003f7886 */ /* 0x000fe20000020000 */
[----:B------:R-:W-:Y:S01]  /*0430*/  LOP3.LUT R9, R9, 0xfffffffc, RZ, 0xc0, !PT ;  /* 0xfffffffc09097812 */ /* 0x000fe200078ec0ff */
[----:B------:R-:W-:Y:S01]  /*0440*/  FMUL R10, R8, UR4 ;  /* 0x00000004080a7c20 */ /* 0x000fe20008400000 */
[----:B------:R-:W1:Y:S01]  /*0450*/  @!UP0 S2UR UR7, SR_CgaCtaId ;  /* 0x00000000000789c3 */ /* 0x000e620000008800 */
[----:B------:R-:W-:Y:S01]  /*0460*/  IMAD.IADD R11, R3, 0x1, -R6 ;  /* 0x00000001030b7824 */ /* 0x000fe200078e0a06 */
[----:B0-----:R-:W-:Y:S01]  /*0470*/  I2FP.F32.U32 R6, UR8 ;  /* 0x0000000800067c45 */ /* 0x001fe20008201000 */
[----:B------:R-:W-:Y:S01]  /*0480*/  IMAD.IADD R0, R0, 0x1, -R9 ;  /* 0x0000000100007824 */ /* 0x000fe200078e0a09 */
[----:B------:R-:W-:Y:S01]  /*0490*/  ULDC UR4, c[0x0][0x150] ;  /* 0x0000540000047ab9 */ /* 0x000fe20000000800 */
[----:B------:R-:W0:Y:S01]  /*04a0*/  F2I.U32.TRUNC.NTZ R10, R10 ;  /* 0x0000000a000a7305 */ /* 0x000e22000020f000 */
[----:B------:R-:W-:Y:S01]  /*04b0*/  SHF.R.S32.HI R3, RZ, 0x1f, R2 ;  /* 0x0000001fff037819 */ /* 0x000fe20000011402 */
[----:B------:R-:W-:Y:S01]  /*04c0*/  FMUL R6, R6, UR4 ;  /* 0x0000000406067c20 */ /* 0x000fe20008400000 */
[----:B------:R-:W5:Y:S01]  /*04d0*/  LDC R9, c[0x0][0x148] ;  /* 0x00005200ff097b82 */ /* 0x000f620000000800 */
[----:B------:R-:W-:Y:S01]  /*04e0*/  IMAD R11, R11, 0x4, R0 ;  /* 0x000000040b0b7824 */ /* 0x000fe200078e0200 */
[----:B------:R-:W-:Y:S01]  /*04f0*/  LEA.HI R3, R3, R2, RZ, 0x2 ;  /* 0x0000000203037211 */ /* 0x000fe200078f10ff */
[----:B------:R-:W-:Y:S01]  /*0500*/  UMOV UR4, 0x20 ;  /* 0x0000002000047882 */ /* 0x000fe20000000000 */
[----:B------:R-:W-:Y:S01]  /*0510*/  @!UP0 UMOV UR6, 0x400 ;  /* 0x0000040000068882 */ /* 0x000fe20000000000 */
[----:B------:R-:W3:Y:S01]  /*0520*/  F2I.U32.TRUNC.NTZ R6, R6 ;  /* 0x0000000600067305 */ /* 0x000ee2000020f000 */
[----:B------:R-:W-:Y:S01]  /*0530*/  LOP3.LUT R3, R3, 0xfffffffc, RZ, 0xc0, !PT ;  /* 0xfffffffc03037812 */ /* 0x000fe200078ec0ff */
[----:B------:R-:W-:Y:S01]  /*0540*/  IMAD.SHL.U32 R22, R11, 0x4, RZ ;  /* 0x000000040b167824 */ /* 0x000fe200078e00ff */
[----:B------:R-:W4:Y:S01]  /*0550*/  LDC R8, c[0x0][0x144] ;  /* 0x00005100ff087b82 */ /* 0x000f220000000800 */
[----:B------:R-:W-:-:S04]  /*0560*/  @!UP0 UIADD3 UR4, -UR4, 0x100000, URZ ;  /* 0x0010000004048890 */ /* 0x000fc8000fffe13f */
[----:B------:R-:W-:Y:S02]  /*0570*/  @!UP0 USHF.L.U32 UR5, UR4, 0xb, URZ ;  /* 0x0000000b04058899 */ /* 0x000fe4000800063f */
[----:B------:R-:W-:Y:S01]  /*0580*/  @!UP0 USHF.L.U32 UR4, UR4, 0x1, URZ ;  /* 0x0000000104048899 */ /* 0x000fe2000800063f */
[----:B--2---:R-:W-:Y:S01]  /*0590*/  ISETP.EQ.U32.AND P3, PT, R12, 0x1, PT ;  /* 0x000000010c00780c */ /* 0x004fe20003f62070 */
[----:B------:R-:W-:Y:S01]  /*05a0*/  IMAD.IADD R0, R2, 0x1, -R3 ;  /* 0x0000000102007824 */ /* 0x000fe200078e0a03 */
[----:B------:R-:W-:Y:S01]  /*05b0*/  LOP3.LUT R22, R11, 0xc, R22, 0x78, !PT ;  /* 0x0000000c0b167812 */ /* 0x000fe200078e7816 */
[----:B0-----:R-:W-:Y:S01]  /*05c0*/  IMAD.MOV R14, RZ, RZ, -R10 ;  /* 0x000000ffff0e7224 */ /* 0x001fe200078e0a0a */
[----:B-1----:R-:W-:Y:S02]  /*05d0*/  @!UP0 ULEA UR6, UR7, UR6, 0x18 ;  /* 0x0000000607068291 */ /* 0x002fe4000f8ec03f */
[----:B------:R-:W-:Y:S01]  /*05e0*/  ISETP.NE.AND P1, PT, R0, 0x3, PT ;  /* 0x000000030000780c */ /* 0x000fe20003f25270 */
[----:B------:R-:W-:Y:S01]  /*05f0*/  VOTEU.ALL UP0, P0 ;  /* 0x00000000003f7886 */ /* 0x000fe20000000000 */
[----:B------:R-:W-:Y:S01]  /*0600*/  ISETP.LT.U32.AND P0, PT, R22, 0x2, !P2 ;  /* 0x000000021600780c */ /* 0x000fe20005701070 */
[----:B---3--:R-:W-:Y:S01]  /*0610*/  IMAD.MOV R3, RZ, RZ, -R6 ;  /* 0x000000ffff037224 */ /* 0x008fe200078e0a06 */
[----:B------:R-:W-:-:S02]  /*0620*/  ISETP.EQ.OR P1, PT, R0, RZ, !P1 ;  /* 0x000000ff0000720c */ /* 0x000fc40004f22670 */
[----:B------:R-:W-:Y:S01]  /*0630*/  ISETP.NE.AND P2, PT, R5, RZ, PT ;  /* 0x000000ff0500720c */ /* 0x000fe20003f45270 */
[----:B-----5:R-:W-:Y:S01]  /*0640*/  IMAD R7, R9, R14, R4 ;  /* 0x0000000e09077224 */ /* 0x020fe200078e0204 */
[----:B------:R-:W-:Y:S01]  /*0650*/  ISETP.EQ.AND P1, PT, R5, RZ, P1 ;  /* 0x000000ff0500720c */ /* 0x000fe20000f22270 */
[----:B------:R-:W0:Y:S02]  /*0660*/  FENCE.VIEW.ASYNC.S ;  /* 0x00000000000073c6 */ /* 0x000e240000000000 */
[----:B0-----:R0:W1:Y:S01]  /*0670*/  @!UP0 SYNCS.EXCH.64 URZ, [UR6+0x40], UR4 ;  /* 0x00004004063f85b2 */ /* 0x0010620008000100 */
[----:B------:R-:W-:Y:S02]  /*0680*/  ISETP.NE.AND P4, PT, R7, R22, PT ;  /* 0x000000160700720c */ /* 0x000fe40003f85270 */
[----:B------:R-:W-:Y:S01]  /*0690*/  SEL R19, RZ, 0x1, !P1 ;  /* 0x00000001ff137807 */ /* 0x000fe20004800000 */
[----:B----4-:R-:W-:Y:S02]  /*06a0*/  IMAD R3, R8, R3, UR8 ;  /* 0x0000000808037e24 */ /* 0x010fe4000f8e0203 */
[----:B------:R-:W-:-:S03]  /*06b0*/  VIADD R8, R5, 0xffffffff ;  /* 0xffffffff05087836 */ /* 0x000fc60000000000 */
[----:B------:R-:W-:Y:S02]  /*06c0*/  ISETP.EQ.OR P4, PT, R3, RZ, !P4 ;  /* 0x000000ff0300720c */ /* 0x000fe40006782670 */
[----:B------:R-:W-:Y:S02]  /*06d0*/  ISETP.GE.U32.AND P5, PT, R8, 0x2, PT ;  /* 0x000000020800780c */ /* 0x000fe40003fa6070 */
[----:B------:R-:W-:Y:S02]  /*06e0*/  PLOP3.LUT P0, PT, P0, P4, PT, 0x80, 0x0 ;  /* 0x000000000000781c */ /* 0x000fe40000709070 */
[----:B------:R-:W-:Y:S01]  /*06f0*/  SEL R19, R19, 0x2, P5 ;  /* 0x0000000213137807 */ /* 0x000fe20002800000 */
[----:B------:R0:W2:Y:S01]  /*0700*/  @!UP1 SYNCS.EXCH.64 URZ, [UR6+0x48], UR4 ;  /* 0x00004804063f95b2 */ /* 0x0000a20008000100 */
[----:B------:R-:W-:Y:S01]  /*0710*/  P2R R58, PR, RZ, 0x1 ;  /* 0x00000001ff3a7803 */ /* 0x000fe20000000000 */
[----:B------:R-:W-:Y:S01]  /*0720*/  NOP ;  /* 0x0000000000007918 */ /* 0x000fe20000000000 */
[----:B------:R-:W-:Y:S07]  /*0730*/  @!P3 BRA `(.L_x_3) ;  /* 0x000000000008b947 */ /* 0x000fee0003800000 */
[----:B-12---:R-:W-:Y:S01]  /*0740*/  UCGABAR_ARV ;  /* 0x00000000000079c7 */ /* 0x006fe20008000000 */
[----:B------:R-:W-:Y:S05]  /*0750*/  BRA `(.L_x_4) ;  /* 0x0000000000047947 */ /* 0x000fea0003800000 */
.L_x_3:
[----:B-12---:R-:W-:Y:S01]  /*0760*/  NOP ;  /* 0x0000000000007918 */ /* 0x006fe20000000000 */
.L_x_4:
[----:B------:R-:W1:Y:S01]  /*0770*/  LDC R2, c[0x0][0x65c] ;  /* 0x00019700ff027b82 */ /* 0x000e620000000800 */
[----:B------:R-:W-:Y:S02]  /*0780*/  IMAD.U32 R6, RZ, RZ, UR8 ;  /* 0x00000008ff067e24 */ /* 0x000fe4000f8e00ff */
[----:B------:R-:W-:Y:S01]  /*0790*/  IMAD.MOV.U32 R7, RZ, RZ, RZ ;  /* 0x000000ffff077224 */ /* 0x000fe200078e00ff */
[----:B-1----:R-:W-:-:S04]  /*07a0*/  ISETP.NE.AND P1, PT, R2, 0x1, PT ;  /* 0x000000010200780c */ /* 0x002fc80003f25270 */
[----:B------:R-:W-:-:S09]  /*07b0*/  P2R R5, PR, RZ, 0x2 ;  /* 0x00000002ff057803 */ /* 0x000fd20000000000 */
[----:B------:R-:W1:Y:S01]  /*07c0*/  @P1 LDC R17, c[0x0][0x10] ;  /* 0x00000400ff111b82 */ /* 0x000e620000000800 */
[----:B------:R-:W-:Y:S02]  /*07d0*/  @P1 IMAD.MOV.U32 R5, RZ, RZ, RZ ;  /* 0x000000ffff051224 */ /* 0x000fe400078e00ff */
[----:B------:R-:W-:-:S05]  /*07e0*/  @P1 IMAD.MOV.U32 R13, RZ, RZ, RZ ;  /* 0x000000ffff0d1224 */ /* 0x000fca00078e00ff */
[----:B------:R-:W2:Y:S01]  /*07f0*/  @!P1 LDC R11, c[0x0][0xc] ;  /* 0x00000300ff0b9b82 */ /* 0x000ea20000000800 */
[----:B-1----:R-:W-:-:S04]  /*0800*/  @P1 IMAD.WIDE.U32 R16, R17, UR8, R4 ;  /* 0x0000000811101c25 */ /* 0x002fc8000f8e0004 */
[----:B------:R-:W-:Y:S02]  /*0810*/  @P1 IMAD.IADD R17, R17, 0x1, R13 ;  /* 0x0000000111111824 */ /* 0x000fe400078e020d */
[----:B--2---:R-:W-:-:S04]  /*0820*/  @!P1 IMAD.WIDE.U32 R6, R4, R11, R6 ;  /* 0x0000000b04069225 */ /* 0x004fc800078e0006 */
[----:B------:R-:W-:Y:S02]  /*0830*/  @!P1 IMAD.MOV.U32 R16, RZ, RZ, R6 ;  /* 0x000000ffff109224 */ /* 0x000fe400078e0006 */
[----:B------:R-:W-:Y:S01]  /*0840*/  @!P1 IMAD.MOV.U32 R17, RZ, RZ, R7 ;  /* 0x000000ffff119224 */ /* 0x000fe200078e0007 */
[----:B------:R-:W-:Y:S06]  /*0850*/  @!P3 BRA `(.L_x_5) ;  /* 0x00000000000cb947 */ /* 0x000fec0003800000 */
[----:B------:R-:W-:Y:S01]  /*0860*/  UCGABAR_WAIT ;  /* 0x0000000000007dc7 */ /* 0x000fe20008000000 */
[----:B------:R-:W-:Y:S01]  /*0870*/  CCTL.IVALL ;  /* 0x00000000ff00798f */ /* 0x000fe20002000000 */
[----:B------:R-:W-:Y:S05]  /*0880*/  BRA `(.L_x_6) ;  /* 0x0000000000047947 */ /* 0x000fea0003800000 */
.L_x_5:
[----:B------:R-:W-:Y:S06]  /*0890*/  BAR.SYNC.DEFER_BLOCKING 0x0 ;  /* 0x0000000000007b1d */ /* 0x000fec0000010000 */
.L_x_6:
[----:B------:R-:W-:Y:S05]  /*08a0*/  @!P2 BRA `(.L_x_7) ;  /* 0x000000380008a947 */ /* 0x000fea0003800000 */
[----:B------:R-:W-:-:S13]  /*08b0*/  ISETP.GT.U32.AND P0, PT, R8, 0x1, PT ;  /* 0x000000010800780c */ /* 0x000fda0003f04070 */
[----:B0-----:R-:W-:Y:S05]  /*08c0*/  @P0 EXIT ;  /* 0x000000000000094d */ /* 0x001fea0003800000 */
[----:B------:R-:W-:Y:S01]  /*08d0*/  ULDC.64 UR4, c[0x0][0x650] ;  /* 0x0001940000047ab9 */ /* 0x000fe20000000a00 */
[----:B------:R-:W-:Y:S01]  /*08e0*/  PRMT R0, RZ, 0x7610, R0 ;  /* 0x00007610ff007816 */ /* 0x000fe20000000000 */
[----:B------:R-:W-:Y:S01]  /*08f0*/  IMAD.MOV.U32 R59, RZ, RZ, -0x1 ;  /* 0xffffffffff3b7424 */ /* 0x000fe200078e00ff */
[----:B------:R-:W-:Y:S01]  /*0900*/  ISETP.GE.U32.AND P0, PT, R16, UR4, PT ;  /* 0x0000000410007c0c */ /* 0x000fe2000bf06070 */
[----:B------:R-:W-:Y:S02]  /*0910*/  IMAD.MOV.U32 R60, RZ, RZ, -0x1 ;  /* 0xffffffffff3c7424 */ /* 0x000fe400078e00ff */
[----:B------:R-:W-:Y:S01]  /*0920*/  IMAD.MOV.U32 R61, RZ, RZ, -0x1 ;  /* 0xffffffffff3d7424 */ /* 0x000fe200078e00ff */
[----:B------:R-:W-:-:S13]  /*0930*/  ISETP.GE.U32.AND.EX P0, PT, R17, UR5, PT, P0 ;  /* 0x0000000511007c0c */ /* 0x000fda000bf06100 */
[----:B------:R-:W-:Y:S05]  /*0940*/  @P0 BRA `(.L_x_8) ;  /* 0x0000000400280947 */ /* 0x000fea0003800000 */
[----:B------:R-:W0:Y:S01]  /*0950*/  LDC.64 R20, c[0x0][0x628] ;  /* 0x00018a00ff147b82 */ /* 0x000e220000000a00 */
[----:B------:R-:W-:Y:S02]  /*0960*/  IMAD.MOV.U32 R6, RZ, RZ, R16 ;  /* 0x000000ffff067224 */ /* 0x000fe400078e0010 */
[----:B------:R-:W-:-:S05]  /*0970*/  IMAD.MOV.U32 R7, RZ, RZ, R17 ;  /* 0x000000ffff077224 */ /* 0x000fca00078e0011 */
[----:B------:R-:W1:Y:S08]  /*0980*/  LDC R0, c[0x0][0x630] ;  /* 0x00018c00ff007b82 */ /* 0x000e700000000800 */
[----:B------:R-:W2:Y:S01]  /*0990*/  LDC.64 R24, c[0x0][0x620] ;  /* 0x00018800ff187b82 */ /* 0x000ea20000000a00 */
[----:B0-----:R-:W-:-:S04]  /*09a0*/  ISETP.NE.U32.AND P0, PT, R20, RZ, PT ;  /* 0x000000ff1400720c */ /* 0x001fc80003f05070 */
[----:B------:R-:W-:-:S13]  /*09b0*/  ISETP.NE.AND.EX P0, PT, R21, RZ, PT, P0 ;  /* 0x000000ff1500720c */ /* 0x000fda0003f05300 */
[----:B-12---:R-:W-:Y:S05]  /*09c0*/  @!P0 BRA `(.L_x_9) ;  /* 0x0000000000288947 */ /* 0x006fea0003800000 */
[----:B------:R-:W0:Y:S02]  /*09d0*/  LDC R13, c[0x0][0x634] ;  /* 0x00018d00ff0d7b82 */ /* 0x000e240000000800 */
[----:B0-----:R-:W-:-:S05]  /*09e0*/  IADD3 R13, P0, R16, R13, RZ ;  /* 0x0000000d100d7210 */ /* 0x001fca0007f1e0ff */
[----:B------:R-:W-:-:S04]  /*09f0*/  IMAD.X R15, RZ, RZ, R17, P0 ;  /* 0x000000ffff0f7224 */ /* 0x000fc800000e0611 */
[----:B------:R-:W-:-:S04]  /*0a00*/  IMAD.WIDE.U32 R6, R15, R20, RZ ;  /* 0x000000140f067225 */ /* 0x000fc800078e00ff */
[----:B------:R-:W-:-:S04]  /*0a10*/  IMAD.WIDE.U32 R10, P0, R13, R21, R6 ;  /* 0x000000150d0a7225 */ /* 0x000fc80007800006 */
[----:B------:R-:W-:-:S04]  /*0a20*/  IMAD.WIDE.U32 R6, R13, R20, RZ ;  /* 0x000000140d067225 */ /* 0x000fc800078e00ff */
[----:B------:R-:W-:Y:S01]  /*0a30*/  IMAD.X R13, RZ, RZ, RZ, P0 ;  /* 0x000000ffff0d7224 */ /* 0x000fe200000e06ff */
[----:B------:R-:W-:Y:S01]  /*0a40*/  IADD3 RZ, P0, R7, R10, RZ ;  /* 0x0000000a07ff7210 */ /* 0x000fe20007f1e0ff */
[----:B------:R-:W-:-:S04]  /*0a50*/  IMAD.MOV.U32 R12, RZ, RZ, R11 ;  /* 0x000000ffff0c7224 */ /* 0x000fc800078e000b */
[----:B------:R-:W-:-:S08]  /*0a60*/  IMAD.WIDE.U32.X R6, R15, R21, R12, P0 ;  /* 0x000000150f067225 */ /* 0x000fd000000e040c */
.L_x_9:
[----:B------:R-:W0:Y:S01]  /*0a70*/  LDC.64 R20, c[0x0][0x640] ;  /* 0x00019000ff147b82 */ /* 0x000e220000000a00 */
[--C-:B------:R-:W-:Y:S01]  /*0a80*/  SHF.R.U64 R61, R6, R0, R7.reuse ;  /* 0x00000000063d7219 */ /* 0x100fe20000001207 */
[----:B------:R-:W-:Y:S01]  /*0a90*/  IMAD R28, R9, R14, R4 ;  /* 0x0000000e091c7224 */ /* 0x000fe200078e0204 */
[----:B------:R-:W-:Y:S02]  /*0aa0*/  SHF.R.U32.HI R0, RZ, R0, R7 ;  /* 0x00000000ff007219 */ /* 0x000fe40000011607 */
[----:B------:R-:W-:-:S03]  /*0ab0*/  IADD3 R5, P0, RZ, -R61, RZ ;  /* 0x8000003dff057210 */ /* 0x000fc60007f1e0ff */
[----:B------:R-:W1:Y:S02]  /*0ac0*/  LDC R8, c[0x0][0x618] ;  /* 0x00018600ff087b82 */ /* 0x000e640000000800 */
[----:B------:R-:W-:-:S04]  /*0ad0*/  IMAD.X R7, RZ, RZ, ~R0, P0 ;  /* 0x000000ffff077224 */ /* 0x000fc800000e0e00 */
[-C--:B------:R-:W-:Y:S02]  /*0ae0*/  IMAD R0, R7, R24.reuse, RZ ;  /* 0x0000001807007224 */ /* 0x080fe400078e02ff */
[----:B------:R-:W2:Y:S01]  /*0af0*/  LDC R11, c[0x0][0x608] ;  /* 0x00018200ff0b7b82 */ /* 0x000ea20000000800 */
[----:B------:R-:W-:-:S04]  /*0b00*/  IMAD.WIDE.U32 R6, R5, R24, R16 ;  /* 0x0000001805067225 */ /* 0x000fc800078e0010 */
[----:B------:R-:W-:Y:S02]  /*0b10*/  IMAD R5, R5, R25, R0 ;  /* 0x0000001905057224 */ /* 0x000fe400078e0200 */
[----:B------:R-:W-:Y:S01]  /*0b20*/  IMAD.MOV.U32 R25, RZ, RZ, 0x1 ;  /* 0x00000001ff197424 */ /* 0x000fe200078e00ff */
[----:B------:R-:W3:Y:S01]  /*0b30*/  LDC R12, c[0x0][0x658] ;  /* 0x00019600ff0c7b82 */ /* 0x000ee20000000800 */
[----:B0-----:R-:W-:Y:S01]  /*0b40*/  ISETP.NE.U32.AND P0, PT, R20, RZ, PT ;  /* 0x000000ff1400720c */ /* 0x001fe20003f05070 */
[----:B------:R-:W-:Y:S02]  /*0b50*/  IMAD.IADD R5, R7, 0x1, R5 ;  /* 0x0000000107057824 */ /* 0x000fe400078e0205 */
[----:B------:R-:W-:Y:S01]  /*0b60*/  IMAD.MOV.U32 R7, RZ, RZ, -0x1 ;  /* 0xffffffffff077424 */ /* 0x000fe200078e00ff */
[----:B------:R-:W-:-:S03]  /*0b70*/  ISETP.NE.AND.EX P0, PT, R21, RZ, PT, P0 ;  /* 0x000000ff1500720c */ /* 0x000fc60003f05300 */
[----:B------:R-:W0:Y:S01]  /*0b80*/  LDC R15, c[0x0][0x600] ;  /* 0x00018000ff0f7b82 */ /* 0x000e220000000800 */
[-CC-:B-1----:R-:W-:Y:S02]  /*0b90*/  SHF.R.U64 R13, R6, R8.reuse, R5.reuse ;  /* 0x00000008060d7219 */ /* 0x182fe40000001205 */
[----:B------:R-:W-:-:S05]  /*0ba0*/  SHF.R.U32.HI R0, RZ, R8, R5 ;  /* 0x00000008ff007219 */ /* 0x000fca0000011605 */
[----:B------:R-:W1:Y:S01]  /*0bb0*/  LDC R23, c[0x0][0x648] ;  /* 0x00019200ff177b82 */ /* 0x000e620000000800 */
[-CC-:B--2---:R-:W-:Y:S02]  /*0bc0*/  SHF.R.U64 R27, R13, R11.reuse, R0.reuse ;  /* 0x0000000b0d1b7219 */ /* 0x184fe40000001200 */
[----:B------:R-:W-:-:S05]  /*0bd0*/  SHF.R.U32.HI R5, RZ, R11, R0 ;  /* 0x0000000bff057219 */ /* 0x000fca0000011600 */
[----:B------:R-:W2:Y:S01]  /*0be0*/  LDC R24, c[0x0][0x638] ;  /* 0x00018e00ff187b82 */ /* 0x000ea20000000800 */
[-CC-:B---3--:R-:W-:Y:S02]  /*0bf0*/  SHF.R.U64 R14, R27, R12.reuse, R5.reuse ;  /* 0x0000000c1b0e7219 */ /* 0x188fe40000001205 */
[-C--:B------:R-:W-:Y:S02]  /*0c00*/  SHF.L.U32 R0, R7, R12.reuse, RZ ;  /* 0x0000000c07007219 */ /* 0x080fe400000006ff */
[----:B------:R-:W-:Y:S01]  /*0c10*/  SHF.R.U32.HI R5, RZ, R12, R5 ;  /* 0x0000000cff057219 */ /* 0x000fe20000011605 */
[----:B------:R-:W-:Y:S01]  /*0c20*/  IMAD.MOV.U32 R4, RZ, RZ, R14 ;  /* 0x000000ffff047224 */ /* 0x000fe200078e000e */
[----:B------:R-:W-:Y:S01]  /*0c30*/  LOP3.LUT R10, RZ, R0, RZ, 0x33, !PT ;  /* 0x00000000ff0a7212 */ /* 0x000fe200078e33ff */
[----:B------:R-:W3:Y:S01]  /*0c40*/  LDC R26, c[0x0][0x610] ;  /* 0x00018400ff1a7b82 */ /* 0x000ee20000000800 */
[----:B------:R-:W-:Y:S05]  /*0c50*/  @!P0 BRA `(.L_x_10) ;  /* 0x0000000000288947 */ /* 0x000fea0003800000 */
[----:B------:R-:W4:Y:S02]  /*0c60*/  LDC R9, c[0x0][0x64c] ;  /* 0x00019300ff097b82 */ /* 0x000f240000000800 */
[----:B----4-:R-:W-:-:S05]  /*0c70*/  IADD3 R9, P0, R14, R9, RZ ;  /* 0x000000090e097210 */ /* 0x010fca0007f1e0ff */
        /* <DEDUP_REMOVED lines=8> */
.L_x_10:
[----:B-1----:R-:W-:Y:S01]  /*0d00*/  SHF.R.U64 R4, R4, R23, R5 ;  /* 0x0000001704047219 */ /* 0x002fe20000001205 */
[----:B0-----:R-:W-:Y:S01]  /*0d10*/  VIADD R6, R15, 0xffffffff ;  /* 0xffffffff0f067836 */ /* 0x001fe20000000000 */
[----:B------:R-:W-:Y:S02]  /*0d20*/  SHF.L.U32 R0, R25, R12, RZ ;  /* 0x0000000c19007219 */ /* 0x000fe400000006ff */
[----:B------:R-:W-:Y:S01]  /*0d30*/  LOP3.LUT R5, R27, R10, RZ, 0xc0, !PT ;  /* 0x0000000a1b057212 */ /* 0x000fe200078ec0ff */
[----:B------:R-:W-:Y:S01]  /*0d40*/  IMAD.MOV R7, RZ, RZ, -R4 ;  /* 0x000000ffff077224 */ /* 0x000fe200078e0a04 */
[----:B------:R-:W-:Y:S02]  /*0d50*/  SEL R3, R3, R28, !P1 ;  /* 0x0000001c03037207 */ /* 0x000fe40004800000 */
[----:B------:R-:W-:Y:S01]  /*0d60*/  LOP3.LUT R6, R13, R6, RZ, 0xc0, !PT ;  /* 0x000000060d067212 */ /* 0x000fe200078ec0ff */
[----:B------:R-:W-:Y:S02]  /*0d70*/  IMAD R4, R0, R4, R5 ;  /* 0x0000000400047224 */ /* 0x000fe400078e0205 */
[----:B--2---:R-:W-:-:S02]  /*0d80*/  IMAD R0, R7, R24, R14 ;  /* 0x0000001807007224 */ /* 0x004fc400078e020e */
[----:B---3--:R-:W-:Y:S02]  /*0d90*/  IMAD R3, R4, R26, R3 ;  /* 0x0000001a04037224 */ /* 0x008fe400078e0203 */
[----:B------:R-:W-:Y:S02]  /*0da0*/  IMAD.MOV.U32 R5, RZ, RZ, 0x1 ;  /* 0x00000001ff057424 */ /* 0x000fe400078e00ff */
[----:B------:R-:W-:-:S03]  /*0db0*/  IMAD R4, R0, R15, R6 ;  /* 0x0000000f00047224 */ /* 0x000fc600078e0206 */
[----:B------:R-:W-:Y:S02]  /*0dc0*/  PRMT R0, R5, 0x7610, R0 ;  /* 0x0000761005007816 */ /* 0x000fe40000000000 */
[----:B------:R-:W-:Y:S02]  /*0dd0*/  SEL R60, R4, R3, !P1 ;  /* 0x00000003043c7207 */ /* 0x000fe40004800000 */
[----:B------:R-:W-:-:S07]  /*0de0*/  SEL R59, R3, R4, !P1 ;  /* 0x00000004033b7207 */ /* 0x000fce0004800000 */
.L_x_8:
[----:B------:R-:W-:-:S08]  /*0df0*/  NOP ;  /* 0x0000000000007918 */ /* 0x000fd00000000000 */
[----:B------:R-:W0:Y:S02]  /*0e00*/  USETMAXREG.TRY_ALLOC.CTAPOOL UP0, 0xe8 ;  /* 0x000000e8000079c8 */ /* 0x000e240008000600 */
[----:B0-----:R-:W-:-:S13]  /*0e10*/  PLOP3.LUT P0, PT, PT, PT, UP0, 0x80, 0x0 ;  /* 0x000000000000781c */ /* 0x001fda0003f0f008 */
[----:B------:R-:W-:Y:S05]  /*0e20*/  @!P0 BRA `(.L_x_8) ;  /* 0xfffffffc00f08947 */ /* 0x000fea000383ffff */
[----:B------:R-:W-:Y:S01]  /*0e30*/  ULDC.64 UR4, c[0x0][0x598] ;  /* 0x0001660000047ab9 */ /* 0x000fe20000000a00 */
[----:B------:R-:W-:Y:S01]  /*0e40*/  ULDC.64 UR36, c[0x0][0x208] ;  /* 0x0000820000247ab9 */ /* 0x000fe20000000a00 */
[----:B------:R-:W-:-:S04]  /*0e50*/  ISETP.NE.U32.AND P0, PT, RZ, UR4, PT ;  /* 0x00000004ff007c0c */ /* 0x000fc8000bf05070 */
[----:B------:R-:W-:-:S13]  /*0e60*/  ISETP.NE.AND.EX P0, PT, RZ, UR5, PT, P0 ;  /* 0x00000005ff007c0c */ /* 0x000fda000bf05300 */
[----:B------:R-:W-:Y:S05]  /*0e70*/  @!P0 BRA `(.L_x_11) ;  /* 0x00000000001c8947 */ /* 0x000fea0003800000 */
[----:B------:R-:W0:Y:S02]  /*0e80*/  LDC.64 R4, c[0x0][0x598] ;  /* 0x00016600ff047b82 */ /* 0x000e240000000a00 */
[----:B0-----:R-:W2:Y:S02]  /*0e90*/  LDG.E.64 R4, desc[UR36][R4.64] ;  /* 0x0000002404047981 */ /* 0x001ea4000c1e1b00 */
[----:B--2---:R-:W-:-:S04]  /*0ea0*/  ISETP.NE.U32.AND P0, PT, R4, RZ, PT ;  /* 0x000000ff0400720c */ /* 0x004fc80003f05070 */
[----:B------:R-:W-:-:S13]  /*0eb0*/  ISETP.NE.AND.EX P0, PT, R5, RZ, PT, P0 ;  /* 0x000000ff0500720c */ /* 0x000fda0003f05300 */
[----:B------:R-:W-:Y:S05]  /*0ec0*/  @!P0 BRA `(.L_x_11) ;  /* 0x0000000000088947 */ /* 0x000fea0003800000 */
[----:B------:R0:W5:Y:S01]  /*0ed0*/  LD.E R23, desc[UR36][R4.64] ;  /* 0x0000002404177980 */ /* 0x000162000c101900 */
[----:B------:R-:W-:Y:S05]  /*0ee0*/  BRA `(.L_x_12) ;  /* 0x0000000000247947 */ /* 0x000fea0003800000 */
.L_x_11:
[----:B------:R-:W-:Y:S02]  /*0ef0*/  ULDC.64 UR4, c[0x0][0x588] ;  /* 0x0001620000047ab9 */ /* 0x000fe40000000a00 */
[----:B------:R-:W-:-:S04]  /*0f00*/  ISETP.NE.U32.AND P0, PT, RZ, UR4, PT ;  /* 0x00000004ff007c0c */ /* 0x000fc8000bf05070 */
[----:B------:R-:W-:-:S13]  /*0f10*/  ISETP.NE.AND.EX P0, PT, RZ, UR5, PT, P0 ;  /* 0x00000005ff007c0c */ /* 0x000fda000bf05300 */
[----:B------:R-:W-:Y:S05]  /*0f20*/  @!P0 BRA `(.L_x_13) ;  /* 0x00000000000c8947 */ /* 0x000fea0003800000 */
[----:B------:R-:W0:Y:S02]  /*0f30*/  LDC.64 R4, c[0x0][0x588] ;  /* 0x00016200ff047b82 */ /* 0x000e240000000a00 */
[----:B0-----:R1:W5:Y:S01]  /*0f40*/  LDG.E R23, desc[UR36][R4.64] ;  /* 0x0000002404177981 */ /* 0x001362000c1e1900 */
[----:B------:R-:W-:Y:S05]  /*0f50*/  BRA `(.L_x_12) ;  /* 0x0000000000087947 */ /* 0x000fea0003800000 */
.L_x_13:
[----:B------:R-:W-:Y:S02]  /*0f60*/  ULDC UR4, c[0x0][0x580] ;  /* 0x0001600000047ab9 */ /* 0x000fe40000000800 */
[----:B------:R-:W-:-:S07]  /*0f70*/  IMAD.U32 R23, RZ, RZ, UR4 ;  /* 0x00000004ff177e24 */ /* 0x000fce000f8e00ff */
.L_x_12:
[----:B------:R-:W-:Y:S02]  /*0f80*/  ULDC.64 UR4, c[0x0][0x5a0] ;  /* 0x0001680000047ab9 */ /* 0x000fe40000000a00 */
[----:B------:R-:W-:-:S04]  /*0f90*/  ISETP.NE.U32.AND P0, PT, RZ, UR4, PT ;  /* 0x00000004ff007c0c */ /* 0x000fc8000bf05070 */
[----:B------:R-:W-:-:S13]  /*0fa0*/  ISETP.NE.AND.EX P0, PT, RZ, UR5, PT, P0 ;  /* 0x00000005ff007c0c */ /* 0x000fda000bf05300 */
[----:B------:R-:W-:Y:S05]  /*0fb0*/  @!P0 BRA `(.L_x_14) ;  /* 0x00000000001c8947 */ /* 0x000fea0003800000 */
[----:B01----:R-:W0:Y:S02]  /*0fc0*/  LDC.64 R4, c[0x0][0x5a0] ;  /* 0x00016800ff047b82 */ /* 0x003e240000000a00 */
[----:B0-----:R-:W2:Y:S02]  /*0fd0*/  LDG.E.64 R4, desc[UR36][R4.64] ;  /* 0x0000002404047981 */ /* 0x001ea4000c1e1b00 */
[----:B--2---:R-:W-:-:S04]  /*0fe0*/  ISETP.NE.U32.AND P0, PT, R4, RZ, PT ;  /* 0x000000ff0400720c */ /* 0x004fc80003f05070 */
[----:B------:R-:W-:-:S13]  /*0ff0*/  ISETP.NE.AND.EX P0, PT, R5, RZ, PT, P0 ;  /* 0x000000ff0500720c */ /* 0x000fda0003f05300 */
[----:B------:R-:W-:Y:S05]  /*1000*/  @!P0 BRA `(.L_x_14) ;  /* 0x0000000000088947 */ /* 0x000fea0003800000 */
[----:B------:R0:W5:Y:S01]  /*1010*/  LD.E R56, desc[UR36][R4.64] ;  /* 0x0000002404387980 */ /* 0x000162000c101900 */
[----:B------:R-:W-:Y:S05]  /*1020*/  BRA `(.L_x_15) ;  /* 0x0000000000247947 */ /* 0x000fea0003800000 */
.L_x_14:
[----:B------:R-:W-:Y:S02]  /*1030*/  ULDC.64 UR4, c[0x0][0x590] ;  /* 0x0001640000047ab9 */ /* 0x000fe40000000a00 */
[----:B------:R-:W-:-:S04]  /*1040*/  ISETP.NE.U32.AND P0, PT, RZ, UR4, PT ;  /* 0x00000004ff007c0c */ /* 0x000fc8000bf05070 */
[----:B------:R-:W-:-:S13]  /*1050*/  ISETP.NE.AND.EX P0, PT, RZ, UR5, PT, P0 ;  /* 0x00000005ff007c0c */ /* 0x000fda000bf05300 */
[----:B------:R-:W-:Y:S05]  /*1060*/  @!P0 BRA `(.L_x_16) ;  /* 0x00000000000c8947 */ /* 0x000fea0003800000 */
[----:B------:R-:W2:Y:S02]  /*1070*/  LDC.64 R56, c[0x0][0x590] ;  /* 0x00016400ff387b82 */ /* 0x000ea40000000a00 */
[----:B--2---:R2:W5:Y:S01]  /*1080*/  LDG.E R56, desc[UR36][R56.64] ;  /* 0x0000002438387981 */ /* 0x004562000c1e1900 */
[----:B------:R-:W-:Y:S05]  /*1090*/  BRA `(.L_x_15) ;  /* 0x0000000000087947 */ /* 0x000fea0003800000 */
.L_x_16:
[----:B------:R-:W-:Y:S02]  /*10a0*/  ULDC UR4, c[0x0][0x584] ;  /* 0x0001610000047ab9 */ /* 0x000fe40000000800 */
[----:B------:R-:W-:-:S07]  /*10b0*/  IMAD.U32 R56, RZ, RZ, UR4 ;  /* 0x00000004ff387e24 */ /* 0x000fce000f8e00ff */
.L_x_15:
[----:B------:R-:W-:-:S13]  /*10c0*/  LOP3.LUT P0, RZ, R0, 0xff, RZ, 0xc0, !PT ;  /* 0x000000ff00ff7812 */ /* 0x000fda000780c0ff */
[----:B------:R-:W-:Y:S05]  /*10d0*/  @!P0 EXIT ;  /* 0x000000000000894d */ /* 0x000fea0003800000 */
[----:B------:R-:W-:Y:S01]  /*10e0*/  ULDC UR4, c[0x0][0x28c] ;  /* 0x0000a30000047ab9 */ /* 0x000fe20000000800 */
[----:B------:R-:W-:Y:S01]  /*10f0*/  UMOV UR38, URZ ;  /* 0x0000003f00267c82 */ /* 0x000fe20008000000 */
[----:B------:R-:W-:Y:S01]  /*1100*/  UIADD3 UR4, UR4, 0x3f, URZ ;  /* 0x0000003f04047890 */ /* 0x000fe2000fffe03f */
[----:B------:R-:W-:-:S03]  /*1110*/  UMOV UR39, URZ ;  /* 0x0000003f00277c82 */ /* 0x000fc60008000000 */
[----:B------:R-:W-:-:S04]  /*1120*/  USHF.R.S32.HI UR5, URZ, 0x1f, UR4 ;  /* 0x0000001f3f057899 */ /* 0x000fc80008011404 */
[----:B------:R-:W-:-:S04]  /*1130*/  ULEA.HI UR5, UR5, UR4, URZ, 0x6 ;  /* 0x0000000405057291 */ /* 0x000fc8000f8f303f */
[----:B------:R-:W-:-:S12]  /*1140*/  USHF.R.S32.HI UR40, URZ, 0x6, UR5 ;  /* 0x000000063f287899 */ /* 0x000fd80008011405 */
.L_x_104:
[----:B------:R-:W-:Y:S01]  /*1150*/  LOP3.LUT R0, R18, 0x80, RZ, 0xc0, !PT ;  /* 0x0000008012007812 */ /* 0x000fe200078ec0ff */
[----:B---3--:R-:W3:Y:S01]  /*1160*/  S2UR UR7, SR_CgaCtaId ;  /* 0x00000000000779c3 */ /* 0x008ee20000008800 */
[----:B------:R-:W-:Y:S02]  /*1170*/  UMOV UR6, 0x400 ;  /* 0x0000040000067882 */ /* 0x000fe40000000000 */
[----:B------:R-:W-:-:S06]  /*1180*/  SHF.R.U32.HI R0, RZ, 0x7, R0 ;  /* 0x00000007ff007819 */ /* 0x000fcc0000011600 */
[----:B----4-:R-:W4:Y:S01]  /*1190*/  SHFL.IDX PT, R0, R0, RZ, 0x1f ;  /* 0x00001fff00007589 */ /* 0x010f2200000e0000 */
[----:B---3--:R-:W-:Y:S01]  /*11a0*/  ULEA UR6, UR7, UR6, 0x18 ;  /* 0x0000000607067291 */ /* 0x008fe2000f8ec03f */
[----:B----4-:R-:W-:-:S13]  /*11b0*/  R2UR UR4, R0 ;  /* 0x00000000000472ca */ /* 0x010fda00000e0000 */
[----:B------:R-:W-:-:S04]  /*11c0*/  ULEA.HI UR5, UR4, UR4, URZ, 0x1 ;  /* 0x0000000404057291 */ /* 0x000fc8000f8f083f */
[----:B------:R-:W-:-:S04]  /*11d0*/  ULOP3.LUT UR5, UR5, 0xffffe, URZ, 0xc0, !UPT ;  /* 0x000ffffe05057892 */ /* 0x000fc8000f8ec03f */
[----:B------:R-:W-:-:S03]  /*11e0*/  UIADD3 UR5, UR4, -UR5, URZ ;  /* 0x8000000504057290 */ /* 0x000fc6000fffe03f */
[----:B------:R-:W-:Y:S01]  /*11f0*/  ULDC UR4, c[0x0][0x28c] ;  /* 0x0000a30000047ab9 */ /* 0x000fe20000000800 */
[----:B------:R-:W-:Y:S01]  /*1200*/  ULEA UR5, UR5, UR6, 0xc ;  /* 0x0000000605057291 */ /* 0x000fe2000f8e603f */
[----:B------:R-:W-:-:S03]  /*1210*/  ISETP.LT.AND P0, PT, RZ, UR4, PT ;  /* 0x00000004ff007c0c */ /* 0x000fc6000bf01270 */
[----:B------:R-:W-:-:S04]  /*1220*/  UIADD3 UR5, UR5, 0x100, URZ ;  /* 0x0000010005057890 */ /* 0x000fc8000fffe03f */
[----:B------:R-:W-:-:S04]  /*1230*/  USHF.R.U32.HI UR5, URZ, 0x4, UR5 ;  /* 0x000000043f057899 */ /* 0x000fc80008011605 */
[----:B------:R-:W-:Y:S02]  /*1240*/  ULOP3.LUT UR41, UR5, 0x3fff, URZ, 0xc0, !UPT ;  /* 0x00003fff05297892 */ /* 0x000fe4000f8ec03f */
[----:B0-----:R-:W-:Y:S10]  /*1250*/  @P0 BRA `(.L_x_17) ;  /* 0x0000000000400947 */ /* 0x001ff40003800000 */
[----:B------:R-:W-:Y:S01]  /*1260*/  MOV R0, 0x0 ;  /* 0x0000000000007802 */ /* 0x000fe20000000f00 */
[----:B------:R-:W-:Y:S01]  /*1270*/  ULDC.64 UR4, c[0x4][0x68] ;  /* 0x01001a0000047ab9 */ /* 0x000fe20000000a00 */
[----:B------:R-:W-:Y:S01]  /*1280*/  ULDC.64 UR6, c[0x4][0x8] ;  /* 0x0100020000067ab9 */ /* 0x000fe20000000a00 */
[----:B01----:R-:W-:Y:S01]  /*1290*/  IMAD.U32 R4, RZ, RZ, UR4 ;  /* 0x00000004ff047e24 */ /* 0x003fe2000f8e00ff */
[----:B------:R0:W1:Y:S01]  /*12a0*/  LDC.64 R14, c[0x4][R0] ;  /* 0x01000000000e7b82 */ /* 0x0000620000000a00 */
[----:B------:R-:W-:Y:S01]  /*12b0*/  IMAD.U32 R5, RZ, RZ, UR5 ;  /* 0x00000005ff057e24 */ /* 0x000fe2000f8e00ff */
[----:B------:R-:W-:Y:S01]  /*12c0*/  ULDC.64 UR4, c[0x4][0x70] ;  /* 0x01001c0000047ab9 */ /* 0x000fe20000000a00 */
[----:B------:R-:W-:Y:S02]  /*12d0*/  IMAD.U32 R10, RZ, RZ, UR6 ;  /* 0x00000006ff0a7e24 */ /* 0x000fe4000f8e00ff */
[----:B------:R-:W-:Y:S02]  /*12e0*/  IMAD.U32 R6, RZ, RZ, UR4 ;  /* 0x00000004ff067e24 */ /* 0x000fe4000f8e00ff */
[----:B------:R-:W-:-:S02]  /*12f0*/  IMAD.U32 R7, RZ, RZ, UR5 ;  /* 0x00000005ff077e24 */ /* 0x000fc4000f8e00ff */
[----:B------:R-:W-:Y:S02]  /*1300*/  IMAD.U32 R11, RZ, RZ, UR7 ;  /* 0x00000007ff0b7e24 */ /* 0x000fe4000f8e00ff */
[----:B------:R-:W-:Y:S02]  /*1310*/  IMAD.MOV.U32 R8, RZ, RZ, 0x1e1 ;  /* 0x000001e1ff087424 */ /* 0x000fe400078e00ff */
[----:B------:R-:W-:Y:S02]  /*1320*/  IMAD.MOV.U32 R12, RZ, RZ, 0x1 ;  /* 0x00000001ff0c7424 */ /* 0x000fe400078e00ff */
[----:B0-----:R-:W-:-:S07]  /*1330*/  IMAD.MOV.U32 R13, RZ, RZ, RZ ;  /* 0x000000ffff0d7224 */ /* 0x001fce00078e00ff */
[----:B------:R-:W-:-:S07]  /*1340*/  LEPC R20, `(.L_x_17) ;  /* 0x000000001014794e */ /* 0x000fce0000000000 */
[----:B-12--5:R-:W-:Y:S05]  /*1350*/  CALL.ABS.NOINC R14 ;  /* 0x000000000e007343 */ /* 0x026fea0003c00000 */
.L_x_17:
[----:B------:R-:W-:-:S04]  /*1360*/  LOP3.LUT R0, R19, 0x1, RZ, 0xfc, !PT ;  /* 0x0000000113007812 */ /* 0x000fc800078efcff */
[----:B------:R-:W-:-:S13]  /*1370*/  ISETP.NE.AND P0, PT, R0, 0x3, PT ;  /* 0x000000030000780c */ /* 0x000fda0003f05270 */
[----:B------:R-:W-:Y:S05]  /*1380*/  @!P0 BRA `(.L_x_18) ;  /* 0x0000000000048947 */ /* 0x000fea0003800000 */
[----:B------:R-:W-:Y:S01]  /*1390*/  BPT.TRAP 0x1 ;  /* 0x000000040000795c */ /* 0x000fe20000300000 */
.L_x_18:
[----:B------:R-:W3:Y:S01]  /*13a0*/  S2UR UR5, SR_CgaCtaId ;  /* 0x00000000000579c3 */ /* 0x000ee20000008800 */
[----:B------:R-:W-:Y:S01]  /*13b0*/  UMOV UR4, 0x400 ;  /* 0x0000040000047882 */ /* 0x000fe20000000000 */
[----:B------:R-:W-:Y:S02]  /*13c0*/  IMAD.U32 R0, RZ, RZ, UR38 ;  /* 0x00000026ff007e24 */ /* 0x000fe4000f8e00ff */
[----:B------:R-:W-:-:S03]  /*13d0*/  IMAD.U32 R3, RZ, RZ, UR39 ;  /* 0x00000027ff037e24 */ /* 0x000fc6000f8e00ff */
[----:B------:R-:W-:Y:S01]  /*13e0*/  SHF.L.U32 R0, R0, 0x1f, RZ ;  /* 0x0000001f00007819 */ /* 0x000fe200000006ff */
[----:B---3--:R-:W-:-:S06]  /*13f0*/  ULEA UR4, UR5, UR4, 0x18 ;  /* 0x0000000405047291 */ /* 0x008fcc000f8ec03f */
[----:B------:R-:W-:-:S04]  /*1400*/  IMAD.U32 R6, RZ, RZ, UR4 ;  /* 0x00000004ff067e24 */ /* 0x000fc8000f8e00ff */
[----:B------:R-:W-:-:S04]  /*1410*/  IMAD R3, R3, 0x8, R6 ;  /* 0x0000000803037824 */ /* 0x000fc800078e0206 */
[----:B------:R3:W4:Y:S01]  /*1420*/  SYNCS.PHASECHK.TRANS64.TRYWAIT P1, [R3+URZ], R0 ;  /* 0x00000000030075a7 */ /* 0x000722000802017f */
[----:B------:R-:W-:Y:S05]  /*1430*/  @!P0 BRA `(.L_x_19) ;  /* 0x0000000000048947 */ /* 0x000fea0003800000 */
[----:B------:R-:W-:Y:S01]  /*1440*/  BPT.TRAP 0x1 ;  /* 0x000000040000795c */ /* 0x000fe20000300000 */
.L_x_19:
[----:B----4-:R-:W-:Y:S05]  /*1450*/  @P1 BRA `(.L_x_20) ;  /* 0x0000000000081947 */ /* 0x010fea0003800000 */
[----:B------:R-:W4:Y:S02]  /*1460*/  SYNCS.PHASECHK.TRANS64.TRYWAIT P1, [R3+URZ], R0 ;  /* 0x00000000030075a7 */ /* 0x000f24000802017f */
[----:B----4-:R-:W-:Y:S05]  /*1470*/  @!P1 BRA `(.L_x_21) ;  /* 0x00000040005c9947 */ /* 0x010fea0003800000 */
.L_x_20:
[----:B------:R-:W-:-:S04]  /*1480*/  UISETP.LT.AND UP0, UPT, UR40, 0x1, UPT ;  /* 0x000000012800788c */ /* 0x000fc8000bf01270 */
[----:B------:R-:W-:-:S06]  /*1490*/  USEL UR4, UR40, 0x1, UP0 ;  /* 0x0000000128047887 */ /* 0x000fcc0008000000 */
[----:B---34-:R-:W-:Y:S01]  /*14a0*/  IMAD.U32 R0, RZ, RZ, UR4 ;  /* 0x00000004ff007e24 */ /* 0x018fe2000f8e00ff */
[----:B------:R-:W-:Y:S05]  /*14b0*/  WARPSYNC.ALL ;  /* 0x0000000000007948 */ /* 0x000fea0003800000 */
[----:B------:R-:W-:-:S04]  /*14c0*/  IADD3 R0, -R0, UR40, RZ ;  /* 0x0000002800007c10 */ /* 0x000fc8000fffe1ff */
[----:B------:R-:W-:Y:S02]  /*14d0*/  ISETP.GE.AND P1, PT, R0, 0x1, PT ;  /* 0x000000010000780c */ /* 0x000fe40003f26270 */
[----:B------:R-:W-:Y:S01]  /*14e0*/  R2UR UR4, R6 ;  /* 0x00000000060472ca */ /* 0x000fe200000e0000 */
[----:B------:R-:W-:Y:S01]  /*14f0*/  ULOP3.LUT UR41, UR41, 0x10000, URZ, 0xfc, !UPT ;  /* 0x0001000029297892 */ /* 0x000fe2000f8efc3f */
[----:B------:R-:W-:Y:S01]  /*1500*/  WARPGROUP.ARRIVE ;  /* 0x00000000000079c5 */ /* 0x000fe20000000000 */
[----:B------:R-:W-:Y:S01]  /*1510*/  UMOV UR5, 0x80000020 ;  /* 0x8000002000057882 */ /* 0x000fe20000000000 */
[----:B------:R-:W-:-:S09]  /*1520*/  UMOV UR7, 0x80000020 ;  /* 0x8000002000077882 */ /* 0x000fd20000000000 */
[----:B------:R-:W-:-:S04]  /*1530*/  UIADD3 UR4, UR4, 0x6100, URZ ;  /* 0x0000610004047890 */ /* 0x000fc8000fffe03f */
[----:B------:R-:W-:-:S04]  /*1540*/  USHF.R.U32.HI UR4, URZ, 0x4, UR4 ;  /* 0x000000043f047899 */ /* 0x000fc80008011604 */
[----:B------:R-:W-:-:S04]  /*1550*/  ULOP3.LUT UR4, UR4, 0x3fff, URZ, 0xc0, !UPT ;  /* 0x00003fff04047892 */ /* 0x000fc8000f8ec03f */
[----:B------:R-:W-:Y:S02]  /*1560*/  ULOP3.LUT UR9, UR4, 0x10000, URZ, 0xfc, !UPT ;  /* 0x0001000004097892 */ /* 0x000fe4000f8efc3f */
[----:B------:R-:W-:Y:S02]  /*1570*/  ULEA UR4, UR39, UR41, 0x9 ;  /* 0x0000002927047291 */ /* 0x000fe4000f8e483f */
[----:B------:R-:W-:-:S09]  /*1580*/  ULEA UR6, UR39, UR9, 0x8 ;  /* 0x0000000927067291 */ /* 0x000fd2000f8e403f */
[----:B------:R-:W-:Y:S01]  /*1590*/  IGMMA.64x64x32.S8.S8 R24, gdesc[UR4], RZ, !UPT, gsb0 ;  /* 0x01e00000041879f1 */ /* 0x000fe2000c0410ff */
[----:B------:R-:W-:Y:S02]  /*15a0*/  UIADD3 UR4, UR4, 0x2, URZ ;  /* 0x0000000204047890 */ /* 0x000fe4000fffe03f */
[----:B------:R-:W-:Y:S01]  /*15b0*/  UIADD3 UR6, UR6, 0x2, URZ ;  /* 0x0000000206067890 */ /* 0x000fe2000fffe03f */
[----:B------:R-:W-:Y:S01]  /*15c0*/  UMOV UR5, 0x80000020 ;  /* 0x8000002000057882 */ /* 0x000fe20000000000 */
[----:B------:R-:W-:Y:S01]  /*15d0*/  UMOV UR7, 0x80000020 ;  /* 0x8000002000077882 */ /* 0x000fe20000000000 */
[----:B------:R-:W-:Y:S02]  /*15e0*/  WARPGROUP.DEPBAR.LE gsb0, 0x0 ;  /* 0x00008000000079c5 */ /* 0x000fe40000010000 */
[----:B------:R-:W-:-:S06]  /*15f0*/  WARPGROUP.ARRIVE ;  /* 0x00000000000079c5 */ /* 0x000fcc0000000000 */
[----:B------:R-:W-:Y:S03]  /*1600*/  IGMMA.64x64x32.S8.S8 R24, gdesc[UR4], R24, gsb0 ;  /* 0x01e00000041879f1 */ /* 0x000fe60008041018 */
[----:B------:R-:W-:Y:S02]  /*1610*/  WARPGROUP.DEPBAR.LE gsb0, 0x0 ;  /* 0x00008000000079c5 */ /* 0x000fe40000010000 */
[----:B------:R-:W-:Y:S05]  /*1620*/  @!P1 BRA `(.L_x_22) ;  /* 0x0000000000e49947 */ /* 0x000fea0003800000 */
[----:B------:R-:W-:Y:S02]  /*1630*/  UIADD3 UR4, UR39, 0x1, URZ ;  /* 0x0000000127047890 */ /* 0x000fe4000fffe03f */
[----:B------:R-:W-:Y:S02]  /*1640*/  IMAD.U32 R3, RZ, RZ, UR39 ;  /* 0x00000027ff037e24 */ /* 0x000fe4000f8e00ff */
[----:B------:R-:W-:-:S04]  /*1650*/  UISETP.NE.AND UP0, UPT, UR4, 0x3, UPT ;  /* 0x000000030400788c */ /* 0x000fc8000bf05270 */
[----:B------:R-:W-:Y:S02]  /*1660*/  USEL UR5, URZ, 0x1, UP0 ;  /* 0x000000013f057887 */ /* 0x000fe40008000000 */
[----:B------:R-:W-:Y:S02]  /*1670*/  USEL UR8, UR4, URZ, UP0 ;  /* 0x0000003f04087287 */ /* 0x000fe40008000000 */
[----:B------:R-:W-:-:S06]  /*1680*/  ULOP3.LUT UR5, UR38, UR5, URZ, 0x3c, !UPT ;  /* 0x0000000526057292 */ /* 0x000fcc000f8e3c3f */
[----:B------:R-:W-:-:S07]  /*1690*/  IMAD.U32 R7, RZ, RZ, UR5 ;  /* 0x00000005ff077e24 */ /* 0x000fce000f8e00ff */
.L_x_29:
[----:B------:R-:W-:Y:S05]  /*16a0*/  @!P0 BRA `(.L_x_23) ;  /* 0x0000000000048947 */ /* 0x000fea0003800000 */
[----:B------:R-:W-:Y:S01]  /*16b0*/  BPT.TRAP 0x1 ;  /* 0x000000040000795c */ /* 0x000fe20000300000 */
.L_x_23:
[----:B------:R-:W3:Y:S01]  /*16c0*/  S2UR UR5, SR_CgaCtaId ;  /* 0x00000000000579c3 */ /* 0x000ee20000008800 */
[----:B------:R-:W-:Y:S01]  /*16d0*/  UMOV UR4, 0x400 ;  /* 0x0000040000047882 */ /* 0x000fe20000000000 */
[----:B01----:R-:W-:Y:S01]  /*16e0*/  IMAD.U32 R5, RZ, RZ, UR8 ;  /* 0x00000008ff057e24 */ /* 0x003fe2000f8e00ff */
[----:B------:R-:W-:Y:S01]  /*16f0*/  SHF.L.U32 R4, R7, 0x1f, RZ ;  /* 0x0000001f07047819 */ /* 0x000fe200000006ff */
[----:B---3--:R-:W-:-:S06]  /*1700*/  ULEA UR4, UR5, UR4, 0x18 ;  /* 0x0000000405047291 */ /* 0x008fcc000f8ec03f */
[----:B------:R-:W-:-:S04]  /*1710*/  IMAD.U32 R6, RZ, RZ, UR4 ;  /* 0x00000004ff067e24 */ /* 0x000fc8000f8e00ff */
[----:B------:R-:W-:-:S04]  /*1720*/  IMAD R5, R5, 0x8, R6 ;  /* 0x0000000805057824 */ /* 0x000fc800078e0206 */
[----:B------:R0:W1:Y:S01]  /*1730*/  SYNCS.PHASECHK.TRANS64.TRYWAIT P1, [R5+URZ], R4 ;  /* 0x00000004050075a7 */ /* 0x000062000802017f */
[----:B------:R-:W-:Y:S05]  /*1740*/  @!P0 BRA `(.L_x_24) ;  /* 0x0000000000048947 */ /* 0x000fea0003800000 */
[----:B------:R-:W-:Y:S01]  /*1750*/  BPT.TRAP 0x1 ;  /* 0x000000040000795c */ /* 0x000fe20000300000 */
.L_x_24:
[----:B-1----:R-:W-:Y:S05]  /*1760*/  @P1 BRA `(.L_x_25) ;  /* 0x0000000000081947 */ /* 0x002fea0003800000 */
[----:B------:R-:W1:Y:S02]  /*1770*/  SYNCS.PHASECHK.TRANS64.TRYWAIT P1, [R5+URZ], R4 ;  /* 0x00000004050075a7 */ /* 0x000e64000802017f */
[----:B-1----:R-:W-:Y:S05]  /*1780*/  @!P1 BRA `(.L_x_26) ;  /* 0x0000003c00ac9947 */ /* 0x002fea0003800000 */
.L_x_25:
[----:B------:R-:W-:Y:S01]  /*1790*/  ULEA UR4, UR8, UR41, 0x9 ;  /* 0x0000002908047291 */ /* 0x000fe2000f8e483f */
[----:B------:R-:W-:Y:S01]  /*17a0*/  WARPGROUP.ARRIVE ;  /* 0x00000000000079c5 */ /* 0x000fe20000000000 */
[----:B------:R-:W-:Y:S01]  /*17b0*/  ULEA UR6, UR8, UR9, 0x8 ;  /* 0x0000000908067291 */ /* 0x000fe2000f8e403f */
[----:B------:R-:W-:Y:S01]  /*17c0*/  UMOV UR5, 0x80000020 ;  /* 0x8000002000057882 */ /* 0x000fe20000000000 */
[----:B------:R-:W-:-:S07]  /*17d0*/  UMOV UR7, 0x80000020 ;  /* 0x8000002000077882 */ /* 0x000fce0000000000 */
[----:B------:R-:W-:Y:S01]  /*17e0*/  IGMMA.64x64x32.S8.S8 R24, gdesc[UR4], R24, gsb0 ;  /* 0x01e00000041879f1 */ /* 0x000fe20008041018 */
        /* <DEDUP_REMOVED lines=9> */
[----:B------:R-:W-:Y:S01]  /*1880*/  BPT.TRAP 0x1 ;  /* 0x000000040000795c */ /* 0x000fe20000300000 */
.L_x_27:
[----:B------:R-:W-:-:S13]  /*1890*/  ISETP.NE.AND P1, PT, R58, RZ, PT ;  /* 0x000000ff3a00720c */ /* 0x000fda0003f25270 */
[----:B01----:R-:W-:-:S04]  /*18a0*/  @P1 IMAD R4, R3, 0x8, R6 ;  /* 0x0000000803041824 */ /* 0x003fc800078e0206 */
[----:B------:R-:W-:-:S05]  /*18b0*/  @P1 VIADD R5, R4, 0x18 ;  /* 0x0000001804051836 */ /* 0x000fca0000000000 */
[----:B------:R-:W-:-:S04]  /*18c0*/  @P1 PRMT R5, R22, 0x654, R5 ;  /* 0x0000065416051816 */ /* 0x000fc80000000005 */
[----:B------:R0:W-:Y:S01]  /*18d0*/  @P1 SYNCS.ARRIVE.TRANS64.RED.A1T0 RZ, [R5+URZ], RZ ;  /* 0x000000ff05ff19a7 */ /* 0x0001e2000810043f */
[----:B------:R-:W-:-:S13]  /*18e0*/  ISETP.GT.U32.AND P1, PT, R19, 0x1, PT ;  /* 0x000000011300780c */ /* 0x000fda0003f24070 */
[----:B0-----:R-:W-:Y:S05]  /*18f0*/  @P1 BRA `(.L_x_28) ;  /* 0x0000000000041947 */ /* 0x001fea0003800000 */
[----:B------:R-:W-:Y:S01]  /*1900*/  BPT.TRAP 0x1 ;  /* 0x000000040000795c */ /* 0x000fe20000300000 */
.L_x_28:
[----:B------:R-:W-:Y:S01]  /*1910*/  UIADD3 UR8, UR8, 0x1, URZ ;  /* 0x0000000108087890 */ /* 0x000fe2000fffe03f */
[C---:B------:R-:W-:Y:S01]  /*1920*/  ISETP.GT.AND P2, PT, R0.reuse, 0x1, PT ;  /* 0x000000010000780c */ /* 0x040fe20003f44270 */
[----:B------:R-:W-:Y:S02]  /*1930*/  VIADD R3, R3, 0x1 ;  /* 0x0000000103037836 */ /* 0x000fe40000000000 */
[----:B------:R-:W-:Y:S01]  /*1940*/  UISETP.NE.AND UP0, UPT, UR8, 0x3, UPT ;  /* 0x000000030800788c */ /* 0x000fe2000bf05270 */
[----:B------:R-:W-:Y:S02]  /*1950*/  VIADD R0, R0, 0xffffffff ;  /* 0xffffffff00007836 */ /* 0x000fe40000000000 */
[C---:B------:R-:W-:Y:S01]  /*1960*/  ISETP.NE.AND P1, PT, R3.reuse, 0x3, PT ;  /* 0x000000030300780c */ /* 0x040fe20003f25270 */
[----:B------:R-:W-:Y:S02]  /*1970*/  USEL UR4, URZ, 0x1, UP0 ;  /* 0x000000013f047887 */ /* 0x000fe40008000000 */
[----:B------:R-:W-:Y:S01]  /*1980*/  USEL UR8, UR8, URZ, UP0 ;  /* 0x0000003f08087287 */ /* 0x000fe20008000000 */
[----:B------:R-:W-:-:S03]  /*1990*/  SEL R3, R3, RZ, P1 ;  /* 0x000000ff03037207 */ /* 0x000fc60000800000 */
[----:B------:R-:W-:Y:S01]  /*19a0*/  LOP3.LUT R7, R7, UR4, RZ, 0x3c, !PT ;  /* 0x0000000407077c12 */ /* 0x000fe2000f8e3cff */
[----:B------:R-:W-:Y:S07]  /*19b0*/  @P2 BRA `(.L_x_29) ;  /* 0xfffffffc00382947 */ /* 0x000fee000383ffff */
.L_x_22:
[----:B------:R-:W3:Y:S02]  /*19c0*/  LDC R0, c[0x0][0x28c] ;  /* 0x0000a300ff007b82 */ /* 0x000ee40000000800 */
[----:B---3--:R-:W-:-:S13]  /*19d0*/  ISETP.GE.AND P1, PT, R0, 0x1, PT ;  /* 0x000000010000780c */ /* 0x008fda0003f26270 */
[----:B------:R-:W-:Y:S05]  /*19e0*/  @!P1 BRA `(.L_x_30) ;  /* 0x0000000000509947 */ /* 0x000fea0003800000 */
[----:B------:R-:W-:Y:S05]  /*19f0*/  @!P0 BRA `(.L_x_31) ;  /* 0x0000000000048947 */ /* 0x000fea0003800000 */
[----:B------:R-:W-:Y:S01]  /*1a00*/  BPT.TRAP 0x1 ;  /* 0x000000040000795c */ /* 0x000fe20000300000 */
.L_x_31:
[----:B------:R-:W-:Y:S01]  /*1a10*/  ISETP.NE.AND P1, PT, R58, RZ, PT ;  /* 0x000000ff3a00720c */ /* 0x000fe20003f25270 */
[----:B------:R-:W-:Y:S01]  /*1a20*/  BSSY B0, `(.L_x_32) ;  /* 0x000000e000007945 */ /* 0x000fe20003800000 */
[----:B------:R-:W-:-:S11]  /*1a30*/  ISETP.GT.U32.AND P0, PT, R19, 0x1, PT ;  /* 0x000000011300780c */ /* 0x000fd60003f04070 */
[----:B------:R-:W-:Y:S05]  /*1a40*/  @!P1 BRA `(.L_x_33) ;  /* 0x00000000002c9947 */ /* 0x000fea0003800000 */
[----:B------:R-:W-:-:S04]  /*1a50*/  UISETP.LT.AND UP0, UPT, UR40, 0x1, UPT ;  /* 0x000000012800788c */ /* 0x000fc8000bf01270 */
[----:B------:R-:W-:-:S04]  /*1a60*/  USEL UR6, UR40, 0x1, UP0 ;  /* 0x0000000128067887 */ /* 0x000fc80008000000 */
[----:B------:R-:W-:-:S04]  /*1a70*/  UIADD3 UR6, UR39, UR40, -UR6 ;  /* 0x0000002827067290 */ /* 0x000fc8000fffe806 */
[----:B------:R-:W-:-:S04]  /*1a80*/  UIMAD.WIDE.U32 UR4, UR6, -0x55555555, URZ ;  /* 0xaaaaaaab060478a5 */ /* 0x000fc8000f8e003f */
[----:B------:R-:W-:-:S04]  /*1a90*/  USHF.R.U32.HI UR4, URZ, 0x1, UR5 ;  /* 0x000000013f047899 */ /* 0x000fc80008011605 */
[----:B------:R-:W-:-:S06]  /*1aa0*/  UIMAD UR6, UR4, -0x3, UR6 ;  /* 0xfffffffd040678a4 */ /* 0x000fcc000f8e0206 */
[----:B------:R-:W-:-:S04]  /*1ab0*/  IMAD.U32 R3, RZ, RZ, UR6 ;  /* 0x00000006ff037e24 */ /* 0x000fc8000f8e00ff */
[----:B------:R-:W-:-:S04]  /*1ac0*/  IMAD R0, R3, 0x8, R6 ;  /* 0x0000000803007824 */ /* 0x000fc800078e0206 */
[----:B------:R-:W-:-:S05]  /*1ad0*/  VIADD R3, R0, 0x18 ;  /* 0x0000001800037836 */ /* 0x000fca0000000000 */
[----:B------:R-:W-:-:S04]  /*1ae0*/  PRMT R3, R22, 0x654, R3 ;  /* 0x0000065416037816 */ /* 0x000fc80000000003 */
[----:B------:R3:W-:Y:S03]  /*1af0*/  SYNCS.ARRIVE.TRANS64.RED.A1T0 RZ, [R3+URZ], RZ ;  /* 0x000000ff03ff79a7 */ /* 0x0007e6000810043f */
.L_x_33:
[----:B------:R-:W-:Y:S05]  /*1b00*/  BSYNC B0 ;  /* 0x0000000000007941 */ /* 0x000fea0003800000 */
.L_x_32:
[----:B------:R-:W-:Y:S05]  /*1b10*/  @P0 BRA `(.L_x_30) ;  /* 0x0000000000040947 */ /* 0x000fea0003800000 */
[----:B------:R-:W-:Y:S01]  /*1b20*/  BPT.TRAP 0x1 ;  /* 0x000000040000795c */ /* 0x000fe20000300000 */
.L_x_30:
[----:B------:R-:W4:Y:S01]  /*1b30*/  LDC R8, c[0x0][0x288] ;  /* 0x0000a200ff087b82 */ /* 0x000f220000000800 */
[--C-:B------:R-:W-:Y:S01]  /*1b40*/  SHF.R.U32.HI R0, RZ, 0x2, R18.reuse ;  /* 0x00000002ff007819 */ /* 0x100fe20000011612 */
[----:B------:R-:W-:Y:S01]  /*1b50*/  IMAD.SHL.U32 R7, R60, 0x40, RZ ;  /* 0x000000403c077824 */ /* 0x000fe200078e00ff */
[----:B01----:R-:W-:Y:S01]  /*1b60*/  SHF.R.U32.HI R5, RZ, 0x7, R18 ;  /* 0x00000007ff057819 */ /* 0x003fe20000011612 */
[----:B------:R-:W-:Y:S01]  /*1b70*/  UIADD3 UR39, UR40, UR39, URZ ;  /* 0x0000002728277290 */ /* 0x000fe2000fffe03f */
[----:B---3--:R-:W-:Y:S01]  /*1b80*/  LOP3.LUT R3, R0, 0x7, RZ, 0xc0, !PT ;  /* 0x0000000700037812 */ /* 0x008fe200078ec0ff */
[----:B------:R-:W-:Y:S01]  /*1b90*/  IMAD.SHL.U32 R11, R59, 0x80, RZ ;  /* 0x000000803b0b7824 */ /* 0x000fe200078e00ff */
[----:B------:R-:W-:Y:S01]  /*1ba0*/  LOP3.LUT R0, R5, 0x1, RZ, 0xc0, !PT ;  /* 0x0000000105007812 */ /* 0x000fe200078ec0ff */
[----:B------:R-:W-:Y:S01]  /*1bb0*/  UISETP.GT.U32.AND UP0, UPT, UR39, 0x2, UPT ;  /* 0x000000022700788c */ /* 0x000fe2000bf04070 */
[----:B------:R-:W-:Y:S01]  /*1bc0*/  LOP3.LUT R4, R18, 0x60, RZ, 0xc0, !PT ;  /* 0x0000006012047812 */ /* 0x000fe200078ec0ff */
[----:B------:R-:W-:Y:S01]  /*1bd0*/  ULDC UR7, c[0x0][0x284] ;  /* 0x0000a10000077ab9 */ /* 0x000fe20000000800 */
[----:B------:R-:W-:Y:S01]  /*1be0*/  UISETP.GE.U32.AND UP1, UPT, UR40, 0x3, UPT ;  /* 0x000000032800788c */ /* 0x000fe2000bf26070 */
[----:B------:R-:W-:Y:S01]  /*1bf0*/  IMAD.SHL.U32 R10, R0, 0x40, RZ ;  /* 0x00000040000a7824 */ /* 0x000fe200078e00ff */
[----:B------:R-:W-:Y:S01]  /*1c00*/  SHF.R.U32.HI R6, RZ, 0x1, R4 ;  /* 0x00000001ff067819 */ /* 0x000fe20000011604 */
[----:B------:R-:W-:Y:S01]  /*1c10*/  UISETP.LT.U32.AND UP0, UPT, UR40, 0x3, UP0 ;  /* 0x000000032800788c */ /* 0x000fe20008701070 */
[----:B------:R-:W-:Y:S01]  /*1c20*/  LOP3.LUT R4, R18, 0x3, RZ, 0xc0, !PT ;  /* 0x0000000312047812 */ /* 0x000fe200078ec0ff */
[----:B------:R-:W-:Y:S01]  /*1c30*/  ULDC.64 UR8, c[0x0][0x5d0] ;  /* 0x0001740000087ab9 */ /* 0x000fe20000000a00 */
[--C-:B------:R-:W-:Y:S01]  /*1c40*/  IADD3 R5, RZ, -R6, -R3.reuse ;  /* 0x80000006ff057210 */ /* 0x100fe20007ffe803 */
[----:B------:R-:W-:Y:S01]  /*1c50*/  UIMAD.WIDE.U32 UR4, UR39, -0x55555555, URZ ;  /* 0xaaaaaaab270478a5 */ /* 0x000fe2000f8e003f */
[----:B------:R-:W-:Y:S01]  /*1c60*/  LOP3.LUT R3, R10, 0x40, R3, 0xe2, !PT ;  /* 0x000000400a037812 */ /* 0x000fe200078ee203 */
[----:B------:R-:W-:Y:S01]  /*1c70*/  USEL UR6, URZ, 0x1, !UP0 ;  /* 0x000000013f067887 */ /* 0x000fe2000c000000 */
[----:B------:R-:W-:Y:S01]  /*1c80*/  SHF.R.S32.HI R14, RZ, 0x1f, R61 ;  /* 0x0000001fff0e7819 */ /* 0x000fe2000001143d */
[----:B------:R-:W-:Y:S01]  /*1c90*/  IMAD R0, R0, -0x40, R5 ;  /* 0xffffffc000007824 */ /* 0x000fe200078e0205 */
[----:B------:R-:W-:Y:S01]  /*1ca0*/  USHF.R.U32.HI UR4, URZ, 0x1, UR5 ;  /* 0x000000013f047899 */ /* 0x000fe20008011605 */
[----:B----4-:R-:W-:Y:S01]  /*1cb0*/  IMAD R10, R4, -0x2, R8 ;  /* 0xfffffffe040a7824 */ /* 0x010fe200078e0208 */
[----:B------:R-:W-:Y:S01]  /*1cc0*/  ISETP.GE.AND P0, PT, R7, R8, PT ;  /* 0x000000080700720c */ /* 0x000fe20003f06270 */
[----:B------:R-:W-:Y:S01]  /*1cd0*/  IMAD.SHL.U32 R8, R18, 0x2, RZ ;  /* 0x0000000212087824 */ /* 0x000fe200078e00ff */
[----:B------:R-:W-:Y:S01]  /*1ce0*/  ULOP3.LUT UR38, UR38, UR6, URZ, 0x3c, !UPT ;  /* 0x0000000626267292 */ /* 0x000fe2000f8e3c3f */
[----:B------:R-:W-:Y:S01]  /*1cf0*/  IMAD R4, R14, UR8, RZ ;  /* 0x000000080e047c24 */ /* 0x000fe2000f8e02ff */
[----:B------:R-:W-:Y:S01]  /*1d00*/  ISETP.GE.OR P0, PT, R11, UR7, P0 ;  /* 0x000000070b007c0c */ /* 0x000fe20008706670 */
[----:B------:R-:W-:Y:S01]  /*1d10*/  IMAD.WIDE R12, R59, 0x80, RZ ;  /* 0x000000803b0c7825 */ /* 0x000fe200078e02ff */
[----:B------:R-:W-:Y:S01]  /*1d20*/  LOP3.LUT R8, R7, 0x6, R8, 0xf8, !PT ;  /* 0x0000000607087812 */ /* 0x000fe200078ef808 */
[----:B------:R-:W-:Y:S01]  /*1d30*/  UIMAD UR39, UR4, -0x3, UR39 ;  /* 0xfffffffd042778a4 */ /* 0x000fe2000f8e0227 */
[----:B------:R-:W-:Y:S01]  /*1d40*/  IADD3 R60, -R11, UR7, R0 ;  /* 0x000000070b3c7c10 */ /* 0x000fe2000fffe100 */
[----:B------:R-:W-:Y:S01]  /*1d50*/  IMAD R15, R61, UR9, R4 ;  /* 0x000000093d0f7c24 */ /* 0x000fe2000f8e0204 */
[----:B------:R-:W-:Y:S01]  /*1d60*/  SHF.R.S32.HI R9, RZ, 0x1f, R8 ;  /* 0x0000001fff097819 */ /* 0x000fe20000011408 */
[----:B------:R-:W-:Y:S01]  /*1d70*/  @UP1 ULOP3.LUT UR38, UR38, 0x1, UR4, 0x78, !UPT ;  /* 0x0000000126261892 */ /* 0x000fe2000f8e7804 */
[----:B------:R-:W-:Y:S01]  /*1d80*/  LOP3.LUT R65, R12, R3, R6, 0xfe, !PT ;  /* 0x000000030c417212 */ /* 0x000fe200078efe06 */
[----:B------:R-:W-:-:S02]  /*1d90*/  IMAD.IADD R64, R10, 0x1, -R7 ;  /* 0x000000010a407824 */ /* 0x000fc400078e0a07 */
[----:B------:R-:W-:-:S04]  /*1da0*/  IMAD.WIDE.U32 R4, R61, UR8, R8 ;  /* 0x000000083d047c25 */ /* 0x000fc8000f8e0008 */
[----:B------:R-:W-:Y:S02]  /*1db0*/  IMAD.IADD R5, R5, 0x1, R15 ;  /* 0x0000000105057824 */ /* 0x000fe400078e020f */
[----:B------:R-:W-:Y:S01]  /*1dc0*/  IMAD.MOV.U32 R59, RZ, RZ, -0x1 ;  /* 0xffffffffff3b7424 */ /* 0x000fe200078e00ff */
[----:B------:R-:W-:Y:S06]  /*1dd0*/  @P0 BRA `(.L_x_34) ;  /* 0x0000001c00140947 */ /* 0x000fec0003800000 */
[----:B------:R-:W0:Y:S01]  /*1de0*/  LDC.64 R10, c[0x0][0x5c8] ;  /* 0x00017200ff0a7b82 */ /* 0x000e220000000a00 */
[----:B------:R-:W-:Y:S01]  /*1df0*/  ULDC.64 UR4, c[0x0][0x5c0] ;  /* 0x0001700000047ab9 */ /* 0x000fe20000000a00 */
[----:B------:R-:W-:Y:S01]  /*1e00*/  BSSY B0, `(.L_x_34) ;  /* 0x00001c2000007945 */ /* 0x000fe20003800000 */
[-C--:B0-----:R-:W-:Y:S02]  /*1e10*/  IMAD R0, R13, R10.reuse, RZ ;  /* 0x0000000a0d007224 */ /* 0x081fe400078e02ff */
[----:B------:R-:W-:-:S04]  /*1e20*/  IMAD.WIDE.U32 R4, R65, R10, R4 ;  /* 0x0000000a41047225 */ /* 0x000fc800078e0004 */
[----:B------:R-:W-:Y:S01]  /*1e30*/  IMAD R3, R65, R11, R0 ;  /* 0x0000000b41037224 */ /* 0x000fe200078e0200 */
[----:B------:R-:W-:-:S03]  /*1e40*/  IADD3 R6, P0, R4, UR4, RZ ;  /* 0x0000000404067c10 */ /* 0x000fc6000ff1e0ff */
[----:B------:R-:W-:Y:S01]  /*1e50*/  IMAD.IADD R3, R5, 0x1, R3 ;  /* 0x0000000105037824 */ /* 0x000fe200078e0203 */
[----:B------:R-:W-:-:S04]  /*1e60*/  LEA R4, P1, R10, R6, 0x3 ;  /* 0x000000060a047211 */ /* 0x000fc800078218ff */
[----:B------:R-:W-:Y:S02]  /*1e70*/  IADD3.X R7, R3, UR5, RZ, P0, !PT ;  /* 0x0000000503077c10 */ /* 0x000fe400087fe4ff */
[----:B-----5:R-:W-:Y:S02]  /*1e80*/  ISETP.NE.AND P0, PT, R56, RZ, PT ;  /* 0x000000ff3800720c */ /* 0x020fe40003f05270 */
[----:B------:R-:W-:-:S11]  /*1e90*/  LEA.HI.X R5, R10, R7, R11, 0x3, P1 ;  /* 0x000000070a057211 */ /* 0x000fd600008f1c0b */
[----:B------:R-:W-:Y:S05]  /*1ea0*/  @!P0 BRA `(.L_x_35) ;  /* 0x00000014001c8947 */ /* 0x000fea0003800000 */
[----:B------:R-:W0:Y:S01]  /*1eb0*/  LDC.64 R20, c[0x0][0x5b0] ;  /* 0x00016c00ff147b82 */ /* 0x000e220000000a00 */
[----:B------:R-:W-:Y:S01]  /*1ec0*/  ULDC.64 UR4, c[0x0][0x5b8] ;  /* 0x00016e0000047ab9 */ /* 0x000fe20000000a00 */
[----:B------:R-:W-:Y:S01]  /*1ed0*/  ISETP.GE.AND P1, PT, R64, 0x1, PT ;  /* 0x000000014000780c */ /* 0x000fe20003f26270 */
[----:B------:R-:W-:Y:S01]  /*1ee0*/  IMAD R0, R14, UR4, RZ ;  /* 0x000000040e007c24 */ /* 0x000fe2000f8e02ff */
[----:B------:R-:W-:Y:S01]  /*1ef0*/  BSSY B1, `(.L_x_36) ;  /* 0x0000010000017945 */ /* 0x000fe20003800000 */
[C---:B------:R-:W-:Y:S01]  /*1f00*/  IMAD.WIDE.U32 R14, R61.reuse, UR4, R8 ;  /* 0x000000043d0e7c25 */ /* 0x040fe2000f8e0008 */
[----:B------:R-:W-:Y:S02]  /*1f10*/  ISETP.LT.OR P2, PT, R60, 0x1, !P1 ;  /* 0x000000013c00780c */ /* 0x000fe40004f41670 */
[----:B------:R-:W1:Y:S01]  /*1f20*/  LDC.64 R62, c[0x0][0x5a8] ;  /* 0x00016a00ff3e7b82 */ /* 0x000e620000000a00 */
[----:B------:R-:W-:Y:S02]  /*1f30*/  IMAD R11, R61, UR5, R0 ;  /* 0x000000053d0b7c24 */ /* 0x000fe4000f8e0200 */
[----:B------:R-:W-:-:S02]  /*1f40*/  IMAD.MOV.U32 R10, RZ, RZ, R14 ;  /* 0x000000ffff0a7224 */ /* 0x000fc400078e000e */
[----:B------:R-:W-:Y:S02]  /*1f50*/  IMAD.IADD R11, R15, 0x1, R11 ;  /* 0x000000010f0b7824 */ /* 0x000fe400078e020b */
[-C--:B0-----:R-:W-:Y:S01]  /*1f60*/  IMAD R12, R13, R20.reuse, RZ ;  /* 0x000000140d0c7224 */ /* 0x081fe200078e02ff */
[----:B------:R-:W-:Y:S01]  /*1f70*/  SHF.L.U64.HI R13, R20, 0x3, R21 ;  /* 0x00000003140d7819 */ /* 0x000fe20000010215 */
[----:B------:R-:W-:-:S04]  /*1f80*/  IMAD.WIDE.U32 R8, R65, R20, R10 ;  /* 0x0000001441087225 */ /* 0x000fc800078e000a */
[----:B------:R-:W-:Y:S01]  /*1f90*/  IMAD R3, R65, R21, R12 ;  /* 0x0000001541037224 */ /* 0x000fe200078e020c */
[----:B-1----:R-:W-:Y:S01]  /*1fa0*/  IADD3 R8, P0, R8, R62, RZ ;  /* 0x0000003e08087210 */ /* 0x002fe20007f1e0ff */
[----:B------:R-:W-:-:S03]  /*1fb0*/  IMAD.SHL.U32 R12, R20, 0x8, RZ ;  /* 0x00000008140c7824 */ /* 0x000fc600078e00ff */
[----:B------:R-:W-:Y:S01]  /*1fc0*/  IADD3.X R9, R63, R9, R3, P0, !PT ;  /* 0x000000093f097210 */ /* 0x000fe200007fe403 */
[----:B------:R-:W-:Y:S08]  /*1fd0*/  @P2 BRA `(.L_x_37) ;  /* 0x0000000000042947 */ /* 0x000ff00003800000 */
[----:B--2---:R0:W5:Y:S02]  /*1fe0*/  LDG.E.U8 R57, desc[UR36][R8.64] ;  /* 0x0000002408397981 */ /* 0x004164000c1e1100 */
.L_x_37:
[----:B------:R-:W-:Y:S05]  /*1ff0*/  BSYNC B1 ;  /* 0x0000000000017941 */ /* 0x000fea0003800000 */
.L_x_36:
[----:B-----5:R-:W-:Y:S01]  /*2000*/  LOP3.LUT R0, R57, 0xffff, RZ, 0xc0, !PT ;  /* 0x0000ffff39007812 */ /* 0x020fe200078ec0ff */
[----:B------:R-:W-:Y:S01]  /*2010*/  IMAD.WIDE.U32 R12, R65, R20, R12 ;  /* 0x00000014410c7225 */ /* 0x000fe200078e000c */
[----:B------:R-:W-:Y:S01]  /*2020*/  ISETP.GE.AND P0, PT, R64, 0x2, PT ;  /* 0x000000024000780c */ /* 0x000fe20003f06270 */
[----:B------:R-:W-:Y:S01]  /*2030*/  BSSY B1, `(.L_x_38) ;  /* 0x000000f000017945 */ /* 0x000fe20003800000 */
[----:B------:R-:W-:Y:S01]  /*2040*/  PRMT R15, R0, 0x8880, RZ ;  /* 0x00008880000f7816 */ /* 0x000fe200000000ff */
[----:B------:R-:W-:Y:S01]  /*2050*/  IMAD.IADD R0, R3, 0x1, R13 ;  /* 0x0000000103007824 */ /* 0x000fe200078e020d */
[----:B------:R-:W-:Y:S02]  /*2060*/  IADD3 R10, P3, P4, R14, R62, R12 ;  /* 0x0000003e0e0a7210 */ /* 0x000fe40007c7e00c */
[----:B------:R-:W-:Y:S01]  /*2070*/  ISETP.LT.OR P1, PT, R60, 0x9, !P1 ;  /* 0x000000093c00780c */ /* 0x000fe20004f21670 */
[----:B------:R-:W-:Y:S01]  /*2080*/  IMAD.MOV.U32 R3, RZ, RZ, R15 ;  /* 0x000000ffff037224 */ /* 0x000fe200078e000f */
[----:B------:R-:W-:-:S02]  /*2090*/  IADD3.X R11, R11, R63, R0, P3, P4 ;  /* 0x0000003f0b0b7210 */ /* 0x000fc40001fe8400 */
[----:B------:R-:W-:Y:S01]  /*20a0*/  ISETP.LT.OR P3, PT, R60, 0x1, !P0 ;  /* 0x000000013c00780c */ /* 0x000fe20004761670 */
[----:B------:R-:W-:-:S04]  /*20b0*/  IMAD R0, R3, R56, RZ ;  /* 0x0000003803007224 */ /* 0x000fc800078e02ff */
[----:B------:R-:W-:-:S05]  /*20c0*/  @!P2 IMAD R3, R24, R23, R0 ;  /* 0x000000171803a224 */ /* 0x000fca00078e0200 */
[----:B------:R1:W-:Y:S03]  /*20d0*/  @!P2 STG.E.U8 desc[UR36][R6.64], R3 ;  /* 0x000000030600a986 */ /* 0x0003e6000c101124 */
[----:B------:R-:W-:Y:S05]  /*20e0*/  @P3 BRA `(.L_x_39) ;  /* 0x00000000000c3947 */ /* 0x000fea0003800000 */
[----:B--2---:R-:W1:Y:S02]  /*20f0*/  LDG.E.U8 R57, desc[UR36][R8.64+0x1] ;  /* 0x0000012408397981 */ /* 0x004e64000c1e1100 */
[----:B-1----:R-:W-:-:S05]  /*2100*/  PRMT R3, R57, 0x8880, RZ ;  /* 0x0000888039037816 */ /* 0x002fca00000000ff */
[----:B------:R-:W-:-:S07]  /*2110*/  IMAD R0, R3, R56, RZ ;  /* 0x0000003803007224 */ /* 0x000fce00078e02ff */
.L_x_39:
[----:B------:R-:W-:Y:S05]  /*2120*/  BSYNC B1 ;  /* 0x0000000000017941 */ /* 0x000fea0003800000 */
.L_x_38:
[----:B------:R-:W-:Y:S01]  /*2130*/  @!P3 IMAD R25, R25, R23, R0 ;  /* 0x000000171919b224 */ /* 0x000fe200078e0200 */
[----:B------:R-:W-:Y:S04]  /*2140*/  BSSY B1, `(.L_x_40) ;  /* 0x0000006000017945 */ /* 0x000fe80003800000 */
[----:B------:R3:W-:Y:S01]  /*2150*/  @!P3 STG.E.U8 desc[UR36][R6.64+0x1], R25 ;  /* 0x000001190600b986 */ /* 0x0007e2000c101124 */
[----:B------:R-:W-:Y:S05]  /*2160*/  @P1 BRA `(.L_x_41) ;  /* 0x00000000000c1947 */ /* 0x000fea0003800000 */
[----:B--2---:R-:W1:Y:S02]  /*2170*/  LDG.E.U8 R57, desc[UR36][R10.64] ;  /* 0x000000240a397981 */ /* 0x004e64000c1e1100 */
[----:B-1----:R-:W-:-:S05]  /*2180*/  PRMT R3, R57, 0x8880, RZ ;  /* 0x0000888039037816 */ /* 0x002fca00000000ff */
[----:B------:R-:W-:-:S07]  /*2190*/  IMAD R0, R3, R56, RZ ;  /* 0x0000003803007224 */ /* 0x000fce00078e02ff */
.L_x_41:
[----:B------:R-:W-:Y:S05]  /*21a0*/  BSYNC B1 ;  /* 0x0000000000017941 */ /* 0x000fea0003800000 */
.L_x_40:
[----:B------:R-:W-:Y:S01]  /*21b0*/  ISETP.LT.OR P0, PT, R60, 0x9, !P0 ;  /* 0x000000093c00780c */ /* 0x000fe20004701670 */
[----:B-1----:R-:W-:Y:S01]  /*21c0*/  @!P1 IMAD R3, R26, R23, R0 ;  /* 0x000000171a039224 */ /* 0x002fe200078e0200 */
[C---:B------:R-:W-:Y:S01]  /*21d0*/  ISETP.GE.AND P3, PT, R64.reuse, 0x9, PT ;  /* 0x000000094000780c */ /* 0x040fe20003f66270 */
[----:B------:R-:W-:Y:S01]  /*21e0*/  BSSY B1, `(.L_x_42) ;  /* 0x000000a000017945 */ /* 0x000fe20003800000 */
[----:B------:R-:W-:Y:S02]  /*21f0*/  ISETP.GE.AND P2, PT, R64, 0xa, PT ;  /* 0x0000000a4000780c */ /* 0x000fe40003f46270 */
[----:B------:R1:W-:Y:S01]  /*2200*/  @!P1 STG.E.U8 desc[UR36][R4.64], R3 ;  /* 0x0000000304009986 */ /* 0x0003e2000c101124 */
[C---:B------:R-:W-:Y:S02]  /*2210*/  ISETP.LT.OR P4, PT, R60.reuse, 0x1, !P3 ;  /* 0x000000013c00780c */ /* 0x040fe40005f81670 */
[C---:B------:R-:W-:Y:S02]  /*2220*/  ISETP.LT.OR P1, PT, R60.reuse, 0x1, !P2 ;  /* 0x000000013c00780c */ /* 0x040fe40005721670 */
[----:B------:R-:W-:-:S02]  /*2230*/  ISETP.LT.OR P3, PT, R60, 0x9, !P3 ;  /* 0x000000093c00780c */ /* 0x000fc40005f61670 */
[----:B------:R-:W-:Y:S11]  /*2240*/  @P0 BRA `(.L_x_43) ;  /* 0x00000000000c0947 */ /* 0x000ff60003800000 */
[----:B--2---:R-:W1:Y:S02]  /*2250*/  LDG.E.U8 R57, desc[UR36][R10.64+0x1] ;  /* 0x000001240a397981 */ /* 0x004e64000c1e1100 */
[----:B-1----:R-:W-:-:S05]  /*2260*/  PRMT R3, R57, 0x8880, RZ ;  /* 0x0000888039037816 */ /* 0x002fca00000000ff */
[----:B------:R-:W-:-:S07]  /*2270*/  IMAD R0, R3, R56, RZ ;  /* 0x0000003803007224 */ /* 0x000fce00078e02ff */
.L_x_43:
[----:B------:R-:W-:Y:S05]  /*2280*/  BSYNC B1 ;  /* 0x0000000000017941 */ /* 0x000fea0003800000 */
.L_x_42:
[----:B------:R-:W-:Y:S01]  /*2290*/  @!P0 IMAD R27, R27, R23, R0 ;  /* 0x000000171b1b8224 */ /* 0x000fe200078e0200 */
[----:B------:R-:W-:Y:S04]  /*22a0*/  BSSY B1, `(.L_x_44) ;  /* 0x0000006000017945 */ /* 0x000fe80003800000 */
[----:B------:R4:W-:Y:S01]  /*22b0*/  @!P0 STG.E.U8 desc[UR36][R4.64+0x1], R27 ;  /* 0x0000011b04008986 */ /* 0x0009e2000c101124 */
[----:B------:R-:W-:Y:S05]  /*22c0*/  @P4 BRA `(.L_x_45) ;  /* 0x00000000000c4947 */ /* 0x000fea0003800000 */
[----:B--2---:R-:W1:Y:S02]  /*22d0*/  LDG.E.U8 R57, desc[UR36][R8.64+0x8] ;  /* 0x0000082408397981 */ /* 0x004e64000c1e1100 */
[----:B-1----:R-:W-:-:S05]  /*22e0*/  PRMT R3, R57, 0x8880, RZ ;  /* 0x0000888039037816 */ /* 0x002fca00000000ff */
[----:B------:R-:W-:-:S07]  /*22f0*/  IMAD R0, R3, R56, RZ ;  /* 0x0000003803007224 */ /* 0x000fce00078e02ff */
.L_x_45:
[----:B------:R-:W-:Y:S05]  /*2300*/  BSYNC B1 ;  /* 0x0000000000017941 */ /* 0x000fea0003800000 */
.L_x_44:
[----:B-1----:R-:W-:Y:S01]  /*2310*/  @!P4 IMAD R3, R28, R23, R0 ;  /* 0x000000171c03c224 */ /* 0x002fe200078e0200 */
[----:B------:R-:W-:Y:S04]  /*2320*/  BSSY B1, `(.L_x_46) ;  /* 0x0000006000017945 */ /* 0x000fe80003800000 */
[----:B------:R1:W-:Y:S01]  /*2330*/  @!P4 STG.E.U8 desc[UR36][R6.64+0x8], R3 ;  /* 0x000008030600c986 */ /* 0x0003e2000c101124 */
[----:B------:R-:W-:Y:S05]  /*2340*/  @P1 BRA `(.L_x_47) ;  /* 0x00000000000c1947 */ /* 0x000fea0003800000 */
[----:B--2---:R-:W1:Y:S02]  /*2350*/  LDG.E.U8 R57, desc[UR36][R8.64+0x9] ;  /* 0x0000092408397981 */ /* 0x004e64000c1e1100 */
[----:B-1----:R-:W-:-:S05]  /*2360*/  PRMT R3, R57, 0x8880, RZ ;  /* 0x0000888039037816 */ /* 0x002fca00000000ff */
[----:B------:R-:W-:-:S07]  /*2370*/  IMAD R0, R3, R56, RZ ;  /* 0x0000003803007224 */ /* 0x000fce00078e02ff */
.L_x_47:
[----:B------:R-:W-:Y:S05]  /*2380*/  BSYNC B1 ;  /* 0x0000000000017941 */ /* 0x000fea0003800000 */
.L_x_46:
[----:B------:R-:W-:Y:S01]  /*2390*/  @!P1 IMAD R29, R29, R23, R0 ;  /* 0x000000171d1d9224 */ /* 0x000fe200078e0200 */
[----:B------:R-:W-:Y:S04]  /*23a0*/  BSSY B1, `(.L_x_48) ;  /* 0x0000006000017945 */ /* 0x000fe80003800000 */
[----:B------:R0:W-:Y:S01]  /*23b0*/  @!P1 STG.E.U8 desc[UR36][R6.64+0x9], R29 ;  /* 0x0000091d06009986 */ /* 0x0001e2000c101124 */
[----:B------:R-:W-:Y:S05]  /*23c0*/  @P3 BRA `(.L_x_49) ;  /* 0x00000000000c3947 */ /* 0x000fea0003800000 */
[----:B--2---:R-:W1:Y:S02]  /*23d0*/  LDG.E.U8 R57, desc[UR36][R10.64+0x8] ;  /* 0x000008240a397981 */ /* 0x004e64000c1e1100 */
[----:B-1----:R-:W-:-:S05]  /*23e0*/  PRMT R3, R57, 0x8880, RZ ;  /* 0x0000888039037816 */ /* 0x002fca00000000ff */
[----:B------:R-:W-:-:S07]  /*23f0*/  IMAD R0, R3, R56, RZ ;  /* 0x0000003803007224 */ /* 0x000fce00078e02ff */
.L_x_49:
[----:B------:R-:W-:Y:S05]  /*2400*/  BSYNC B1 ;  /* 0x0000000000017941 */ /* 0x000fea0003800000 */
.L_x_48:
        /* <DEDUP_REMOVED lines=13> */
.L_x_51:
[----:B------:R-:W-:Y:S05]  /*24e0*/  BSYNC B1 ;  /* 0x0000000000017941 */ /* 0x000fea0003800000 */
.L_x_50:
[----:B------:R-:W-:Y:S01]  /*24f0*/  @!P2 IMAD R31, R31, R23, R0 ;  /* 0x000000171f1fa224 */ /* 0x000fe200078e0200 */
[----:B------:R-:W-:Y:S04]  /*2500*/  BSSY B1, `(.L_x_52) ;  /* 0x0000006000017945 */ /* 0x000fe80003800000 */
[----:B------:R0:W-:Y:S01]  /*2510*/  @!P2 STG.E.U8 desc[UR36][R4.64+0x9], R31 ;  /* 0x0000091f0400a986 */ /* 0x0001e2000c101124 */
[----:B------:R-:W-:Y:S05]  /*2520*/  @P4 BRA `(.L_x_53) ;  /* 0x00000000000c4947 */ /* 0x000fea0003800000 */
[----:B--2---:R-:W1:Y:S02]  /*2530*/  LDG.E.U8 R57, desc[UR36][R8.64+0x10] ;  /* 0x0000102408397981 */ /* 0x004e64000c1e1100 */
[----:B-1----:R-:W-:-:S05]  /*2540*/  PRMT R3, R57, 0x8880, RZ ;  /* 0x0000888039037816 */ /* 0x002fca00000000ff */
[----:B------:R-:W-:-:S07]  /*2550*/  IMAD R0, R3, R56, RZ ;  /* 0x0000003803007224 */ /* 0x000fce00078e02ff */
.L_x_53:
[----:B------:R-:W-:Y:S05]  /*2560*/  BSYNC B1 ;  /* 0x0000000000017941 */ /* 0x000fea0003800000 */
.L_x_52:
[----:B-1----:R-:W-:Y:S01]  /*2570*/  @!P4 IMAD R3, R32, R23, R0 ;  /* 0x000000172003c224 */ /* 0x002fe200078e0200 */
[----:B------:R-:W-:Y:S04]  /*2580*/  BSSY B1, `(.L_x_54) ;  /* 0x0000006000017945 */ /* 0x000fe80003800000 */
[----:B------:R1:W-:Y:S01]  /*2590*/  @!P4 STG.E.U8 desc[UR36][R6.64+0x10], R3 ;  /* 0x000010030600c986 */ /* 0x0003e2000c101124 */
[----:B------:R-:W-:Y:S05]  /*25a0*/  @P3 BRA `(.L_x_55) ;  /* 0x00000000000c3947 */ /* 0x000fea0003800000 */
[----:B--2---:R-:W1:Y:S02]  /*25b0*/  LDG.E.U8 R57, desc[UR36][R8.64+0x11] ;  /* 0x0000112408397981 */ /* 0x004e64000c1e1100 */
[----:B-1----:R-:W-:-:S05]  /*25c0*/  PRMT R3, R57, 0x8880, RZ ;  /* 0x0000888039037816 */ /* 0x002fca00000000ff */
[----:B------:R-:W-:-:S07]  /*25d0*/  IMAD R0, R3, R56, RZ ;  /* 0x0000003803007224 */ /* 0x000fce00078e02ff */
.L_x_55:
[----:B------:R-:W-:Y:S05]  /*25e0*/  BSYNC B1 ;  /* 0x0000000000017941 */ /* 0x000fea0003800000 */
.L_x_54:
[----:B------:R-:W-:Y:S01]  /*25f0*/  @!P3 IMAD R33, R33, R23, R0 ;  /* 0x000000172121b224 */ /* 0x000fe200078e0200 */
[----:B------:R-:W-:Y:S04]  /*2600*/  BSSY B1, `(.L_x_56) ;  /* 0x0000006000017945 */ /* 0x000fe80003800000 */
[----:B------:R0:W-:Y:S01]  /*2610*/  @!P3 STG.E.U8 desc[UR36][R6.64+0x11], R33 ;  /* 0x000011210600b986 */ /* 0x0001e2000c101124 */
[----:B------:R-:W-:Y:S05]  /*2620*/  @P1 BRA `(.L_x_57) ;  /* 0x00000000000c1947 */ /* 0x000fea0003800000 */
[----:B--2---:R-:W1:Y:S02]  /*2630*/  LDG.E.U8 R57, desc[UR36][R10.64+0x10] ;  /* 0x000010240a397981 */ /* 0x004e64000c1e1100 */
[----:B-1----:R-:W-:-:S05]  /*2640*/  PRMT R3, R57, 0x8880, RZ ;  /* 0x0000888039037816 */ /* 0x002fca00000000ff */
[----:B------:R-:W-:-:S07]  /*2650*/  IMAD R0, R3, R56, RZ ;  /* 0x0000003803007224 */ /* 0x000fce00078e02ff */
.L_x_57:
[----:B------:R-:W-:Y:S05]  /*2660*/  BSYNC B1 ;  /* 0x0000000000017941 */ /* 0x000fea0003800000 */
.L_x_56:
        /* <DEDUP_REMOVED lines=13> */
.L_x_59:
[----:B------:R-:W-:Y:S05]  /*2740*/  BSYNC B1 ;  /* 0x0000000000017941 */ /* 0x000fea0003800000 */
.L_x_58:
[----:B------:R-:W-:Y:S01]  /*2750*/  @!P0 IMAD R35, R35, R23, R0 ;  /* 0x0000001723238224 */ /* 0x000fe200078e0200 */
[----:B------:R-:W-:Y:S04]  /*2760*/  BSSY B1, `(.L_x_60) ;  /* 0x0000006000017945 */ /* 0x000fe80003800000 */
[----:B------:R0:W-:Y:S01]  /*2770*/  @!P0 STG.E.U8 desc[UR36][R4.64+0x11], R35 ;  /* 0x0000112304008986 */ /* 0x0001e2000c101124 */
[----:B------:R-:W-:Y:S05]  /*2780*/  @P4 BRA `(.L_x_61) ;  /* 0x00000000000c4947 */ /* 0x000fea0003800000 */
[----:B--2---:R-:W1:Y:S02]  /*2790*/  LDG.E.U8 R57, desc[UR36][R8.64+0x18] ;  /* 0x0000182408397981 */ /* 0x004e64000c1e1100 */
[----:B-1----:R-:W-:-:S05]  /*27a0*/  PRMT R3, R57, 0x8880, RZ ;  /* 0x0000888039037816 */ /* 0x002fca00000000ff */
[----:B------:R-:W-:-:S07]  /*27b0*/  IMAD R0, R3, R56, RZ ;  /* 0x0000003803007224 */ /* 0x000fce00078e02ff */
.L_x_61:
[----:B------:R-:W-:Y:S05]  /*27c0*/  BSYNC B1 ;  /* 0x0000000000017941 */ /* 0x000fea0003800000 */
.L_x_60:
[----:B-1----:R-:W-:Y:S01]  /*27d0*/  @!P4 IMAD R3, R36, R23, R0 ;  /* 0x000000172403c224 */ /* 0x002fe200078e0200 */
[----:B------:R-:W-:Y:S04]  /*27e0*/  BSSY B1, `(.L_x_62) ;  /* 0x0000006000017945 */ /* 0x000fe80003800000 */
[----:B------:R1:W-:Y:S01]  /*27f0*/  @!P4 STG.E.U8 desc[UR36][R6.64+0x18], R3 ;  /* 0x000018030600c986 */ /* 0x0003e2000c101124 */
[----:B------:R-:W-:Y:S05]  /*2800*/  @P1 BRA `(.L_x_63) ;  /* 0x00000000000c1947 */ /* 0x000fea0003800000 */
[----:B--2---:R-:W1:Y:S02]  /*2810*/  LDG.E.U8 R57, desc[UR36][R8.64+0x19] ;  /* 0x0000192408397981 */ /* 0x004e64000c1e1100 */
[----:B-1----:R-:W-:-:S05]  /*2820*/  PRMT R3, R57, 0x8880, RZ ;  /* 0x0000888039037816 */ /* 0x002fca00000000ff */
[----:B------:R-:W-:-:S07]  /*2830*/  IMAD R0, R3, R56, RZ ;  /* 0x0000003803007224 */ /* 0x000fce00078e02ff */
.L_x_63:
[----:B------:R-:W-:Y:S05]  /*2840*/  BSYNC B1 ;  /* 0x0000000000017941 */ /* 0x000fea0003800000 */
.L_x_62:
[----:B------:R-:W-:Y:S01]  /*2850*/  @!P1 IMAD R37, R37, R23, R0 ;  /* 0x0000001725259224 */ /* 0x000fe200078e0200 */
[----:B------:R-:W-:Y:S04]  /*2860*/  BSSY B1, `(.L_x_64) ;  /* 0x0000006000017945 */ /* 0x000fe80003800000 */
[----:B------:R0:W-:Y:S01]  /*2870*/  @!P1 STG.E.U8 desc[UR36][R6.64+0x19], R37 ;  /* 0x0000192506009986 */ /* 0x0001e2000c101124 */
[----:B------:R-:W-:Y:S05]  /*2880*/  @P3 BRA `(.L_x_65) ;  /* 0x00000000000c3947 */ /* 0x000fea0003800000 */
[----:B--2---:R-:W1:Y:S02]  /*2890*/  LDG.E.U8 R57, desc[UR36][R10.64+0x18] ;  /* 0x000018240a397981 */ /* 0x004e64000c1e1100 */
[----:B-1----:R-:W-:-:S05]  /*28a0*/  PRMT R3, R57, 0x8880, RZ ;  /* 0x0000888039037816 */ /* 0x002fca00000000ff */
[----:B------:R-:W-:-:S07]  /*28b0*/  IMAD R0, R3, R56, RZ ;  /* 0x0000003803007224 */ /* 0x000fce00078e02ff */
.L_x_65:
[----:B------:R-:W-:Y:S05]  /*28c0*/  BSYNC B1 ;  /* 0x0000000000017941 */ /* 0x000fea0003800000 */
.L_x_64:
        /* <DEDUP_REMOVED lines=13> */
.L_x_67:
[----:B------:R-:W-:Y:S05]  /*29a0*/  BSYNC B1 ;  /* 0x0000000000017941 */ /* 0x000fea0003800000 */
.L_x_66:
[----:B------:R-:W-:Y:S01]  /*29b0*/  @!P2 IMAD R39, R39, R23, R0 ;  /* 0x000000172727a224 */ /* 0x000fe200078e0200 */
[----:B------:R-:W-:Y:S04]  /*29c0*/  BSSY B1, `(.L_x_68) ;  /* 0x0000006000017945 */ /* 0x000fe80003800000 */
[----:B------:R0:W-:Y:S01]  /*29d0*/  @!P2 STG.E.U8 desc[UR36][R4.64+0x19], R39 ;  /* 0x000019270400a986 */ /* 0x0001e2000c101124 */
[----:B------:R-:W-:Y:S05]  /*29e0*/  @P4 BRA `(.L_x_69) ;  /* 0x00000000000c4947 */ /* 0x000fea0003800000 */
[----:B--2---:R-:W1:Y:S02]  /*29f0*/  LDG.E.U8 R57, desc[UR36][R8.64+0x20] ;  /* 0x0000202408397981 */ /* 0x004e64000c1e1100 */
[----:B-1----:R-:W-:-:S05]  /*2a00*/  PRMT R3, R57, 0x8880, RZ ;  /* 0x0000888039037816 */ /* 0x002fca00000000ff */
[----:B------:R-:W-:-:S07]  /*2a10*/  IMAD R0, R3, R56, RZ ;  /* 0x0000003803007224 */ /* 0x000fce00078e02ff */
.L_x_69:
[----:B------:R-:W-:Y:S05]  /*2a20*/  BSYNC B1 ;  /* 0x0000000000017941 */ /* 0x000fea0003800000 */
.L_x_68:
[----:B-1----:R-:W-:Y:S01]  /*2a30*/  @!P4 IMAD R3, R40, R23, R0 ;  /* 0x000000172803c224 */ /* 0x002fe200078e0200 */
[----:B------:R-:W-:Y:S04]  /*2a40*/  BSSY B1, `(.L_x_70) ;  /* 0x0000006000017945 */ /* 0x000fe80003800000 */
[----:B------:R1:W-:Y:S01]  /*2a50*/  @!P4 STG.E.U8 desc[UR36][R6.64+0x20], R3 ;  /* 0x000020030600c986 */ /* 0x0003e2000c101124 */
[----:B------:R-:W-:Y:S05]  /*2a60*/  @P3 BRA `(.L_x_71) ;  /* 0x00000000000c3947 */ /* 0x000fea0003800000 */
[----:B--2---:R-:W1:Y:S02]  /*2a70*/  LDG.E.U8 R57, desc[UR36][R8.64+0x21] ;  /* 0x0000212408397981 */ /* 0x004e64000c1e1100 */
[----:B-1----:R-:W-:-:S05]  /*2a80*/  PRMT R3, R57, 0x8880, RZ ;  /* 0x0000888039037816 */ /* 0x002fca00000000ff */
[----:B------:R-:W-:-:S07]  /*2a90*/  IMAD R0, R3, R56, RZ ;  /* 0x0000003803007224 */ /* 0x000fce00078e02ff */
.L_x_71:
[----:B------:R-:W-:Y:S05]  /*2aa0*/  BSYNC B1 ;  /* 0x0000000000017941 */ /* 0x000fea0003800000 */
.L_x_70:
[----:B------:R-:W-:Y:S01]  /*2ab0*/  @!P3 IMAD R41, R41, R23, R0 ;  /* 0x000000172929b224 */ /* 0x000fe200078e0200 */
[----:B------:R-:W-:Y:S04]  /*2ac0*/  BSSY B1, `(.L_x_72) ;  /* 0x0000006000017945 */ /* 0x000fe80003800000 */
[----:B------:R0:W-:Y:S01]  /*2ad0*/  @!P3 STG.E.U8 desc[UR36][R6.64+0x21], R41 ;  /* 0x000021290600b986 */ /* 0x0001e2000c101124 */
[----:B------:R-:W-:Y:S05]  /*2ae0*/  @P1 BRA `(.L_x_73) ;  /* 0x00000000000c1947 */ /* 0x000fea0003800000 */
[----:B--2---:R-:W1:Y:S02]  /*2af0*/  LDG.E.U8 R57, desc[UR36][R10.64+0x20] ;  /* 0x000020240a397981 */ /* 0x004e64000c1e1100 */
[----:B-1----:R-:W-:-:S05]  /*2b00*/  PRMT R3, R57, 0x8880, RZ ;  /* 0x0000888039037816 */ /* 0x002fca00000000ff */
[----:B------:R-:W-:-:S07]  /*2b10*/  IMAD R0, R3, R56, RZ ;  /* 0x0000003803007224 */ /* 0x000fce00078e02ff */
.L_x_73:
[----:B------:R-:W-:Y:S05]  /*2b20*/  BSYNC B1 ;  /* 0x0000000000017941 */ /* 0x000fea0003800000 */
.L_x_72:
        /* <DEDUP_REMOVED lines=13> */
.L_x_75:
[----:B------:R-:W-:Y:S05]  /*2c00*/  BSYNC B1 ;  /* 0x0000000000017941 */ /* 0x000fea0003800000 */
.L_x_74:
[----:B------:R-:W-:Y:S01]  /*2c10*/  @!P0 IMAD R43, R43, R23, R0 ;  /* 0x000000172b2b8224 */ /* 0x000fe200078e0200 */
[----:B------:R-:W-:Y:S04]  /*2c20*/  BSSY B1, `(.L_x_76) ;  /* 0x0000006000017945 */ /* 0x000fe80003800000 */
[----:B------:R0:W-:Y:S01]  /*2c30*/  @!P0 STG.E.U8 desc[UR36][R4.64+0x21], R43 ;  /* 0x0000212b04008986 */ /* 0x0001e2000c101124 */
[----:B------:R-:W-:Y:S05]  /*2c40*/  @P4 BRA `(.L_x_77) ;  /* 0x00000000000c4947 */ /* 0x000fea0003800000 */
[----:B--2---:R-:W1:Y:S02]  /*2c50*/  LDG.E.U8 R57, desc[UR36][R8.64+0x28] ;  /* 0x0000282408397981 */ /* 0x004e64000c1e1100 */
[----:B-1----:R-:W-:-:S05]  /*2c60*/  PRMT R3, R57, 0x8880, RZ ;  /* 0x0000888039037816 */ /* 0x002fca00000000ff */
[----:B------:R-:W-:-:S07]  /*2c70*/  IMAD R0, R3, R56, RZ ;  /* 0x0000003803007224 */ /* 0x000fce00078e02ff */
.L_x_77:
[----:B------:R-:W-:Y:S05]  /*2c80*/  BSYNC B1 ;  /* 0x0000000000017941 */ /* 0x000fea0003800000 */
.L_x_76:
[----:B-1----:R-:W-:Y:S01]  /*2c90*/  @!P4 IMAD R3, R44, R23, R0 ;  /* 0x000000172c03c224 */ /* 0x002fe200078e0200 */
[----:B------:R-:W-:Y:S04]  /*2ca0*/  BSSY B1, `(.L_x_78) ;  /* 0x0000006000017945 */ /* 0x000fe80003800000 */
[----:B------:R1:W-:Y:S01]  /*2cb0*/  @!P4 STG.E.U8 desc[UR36][R6.64+0x28], R3 ;  /* 0x000028030600c986 */ /* 0x0003e2000c101124 */
[----:B------:R-:W-:Y:S05]  /*2cc0*/  @P1 BRA `(.L_x_79) ;  /* 0x00000000000c1947 */ /* 0x000fea0003800000 */
[----:B--2---:R-:W1:Y:S02]  /*2cd0*/  LDG.E.U8 R57, desc[UR36][R8.64+0x29] ;  /* 0x0000292408397981 */ /* 0x004e64000c1e1100 */
[----:B-1----:R-:W-:-:S05]  /*2ce0*/  PRMT R3, R57, 0x8880, RZ ;  /* 0x0000888039037816 */ /* 0x002fca00000000ff */
[----:B------:R-:W-:-:S07]  /*2cf0*/  IMAD R0, R3, R56, RZ ;  /* 0x0000003803007224 */ /* 0x000fce00078e02ff */
.L_x_79:
[----:B------:R-:W-:Y:S05]  /*2d00*/  BSYNC B1 ;  /* 0x0000000000017941 */ /* 0x000fea0003800000 */
.L_x_78:
[----:B------:R-:W-:Y:S01]  /*2d10*/  @!P1 IMAD R45, R45, R23, R0 ;  /* 0x000000172d2d9224 */ /* 0x000fe200078e0200 */
[----:B------:R-:W-:Y:S04]  /*2d20*/  BSSY B1, `(.L_x_80) ;  /* 0x0000006000017945 */ /* 0x000fe80003800000 */
[----:B------:R0:W-:Y:S01]  /*2d30*/  @!P1 STG.E.U8 desc[UR36][R6.64+0x29], R45 ;  /* 0x0000292d06009986 */ /* 0x0001e2000c101124 */
[----:B------:R-:W-:Y:S05]  /*2d40*/  @P3 BRA `(.L_x_81) ;  /* 0x00000000000c3947 */ /* 0x000fea0003800000 */
[----:B--2---:R-:W1:Y:S02]  /*2d50*/  LDG.E.U8 R57, desc[UR36][R10.64+0x28] ;  /* 0x000028240a397981 */ /* 0x004e64000c1e1100 */
[----:B-1----:R-:W-:-:S05]  /*2d60*/  PRMT R3, R57, 0x8880, RZ ;  /* 0x0000888039037816 */ /* 0x002fca00000000ff */
[----:B------:R-:W-:-:S07]  /*2d70*/  IMAD R0, R3, R56, RZ ;  /* 0x0000003803007224 */ /* 0x000fce00078e02ff */
.L_x_81:
[----:B------:R-:W-:Y:S05]  /*2d80*/  BSYNC B1 ;  /* 0x0000000000017941 */ /* 0x000fea0003800000 */
.L_x_80:
        /* <DEDUP_REMOVED lines=13> */
.L_x_83:
[----:B------:R-:W-:Y:S05]  /*2e60*/  BSYNC B1 ;  /* 0x0000000000017941 */ /* 0x000fea0003800000 */
.L_x_82:
[----:B------:R-:W-:Y:S01]  /*2e70*/  @!P2 IMAD R47, R47, R23, R0 ;  /* 0x000000172f2fa224 */ /* 0x000fe200078e0200 */
[----:B------:R-:W-:Y:S04]  /*2e80*/  BSSY B1, `(.L_x_84) ;  /* 0x0000006000017945 */ /* 0x000fe80003800000 */
[----:B------:R0:W-:Y:S01]  /*2e90*/  @!P2 STG.E.U8 desc[UR36][R4.64+0x29], R47 ;  /* 0x0000292f0400a986 */ /* 0x0001e2000c101124 */
[----:B------:R-:W-:Y:S05]  /*2ea0*/  @P4 BRA `(.L_x_85) ;  /* 0x00000000000c4947 */ /* 0x000fea0003800000 */
[----:B--2---:R-:W1:Y:S02]  /*2eb0*/  LDG.E.U8 R57, desc[UR36][R8.64+0x30] ;  /* 0x0000302408397981 */ /* 0x004e64000c1e1100 */
[----:B-1----:R-:W-:-:S05]  /*2ec0*/  PRMT R3, R57, 0x8880, RZ ;  /* 0x0000888039037816 */ /* 0x002fca00000000ff */
[----:B------:R-:W-:-:S07]  /*2ed0*/  IMAD R0, R3, R56, RZ ;  /* 0x0000003803007224 */ /* 0x000fce00078e02ff */
.L_x_85:
[----:B------:R-:W-:Y:S05]  /*2ee0*/  BSYNC B1 ;  /* 0x0000000000017941 */ /* 0x000fea0003800000 */
.L_x_84:
[----:B-1----:R-:W-:Y:S01]  /*2ef0*/  @!P4 IMAD R3, R48, R23, R0 ;  /* 0x000000173003c224 */ /* 0x002fe200078e0200 */
[----:B------:R-:W-:Y:S04]  /*2f00*/  BSSY B1, `(.L_x_86) ;  /* 0x0000006000017945 */ /* 0x000fe80003800000 */
[----:B------:R1:W-:Y:S01]  /*2f10*/  @!P4 STG.E.U8 desc[UR36][R6.64+0x30], R3 ;  /* 0x000030030600c986 */ /* 0x0003e2000c101124 */
[----:B------:R-:W-:Y:S05]  /*2f20*/  @P3 BRA `(.L_x_87) ;  /* 0x00000000000c3947 */ /* 0x000fea0003800000 */
[----:B--2---:R-:W1:Y:S02]  /*2f30*/  LDG.E.U8 R57, desc[UR36][R8.64+0x31] ;  /* 0x0000312408397981 */ /* 0x004e64000c1e1100 */
[----:B-1----:R-:W-:-:S05]  /*2f40*/  PRMT R3, R57, 0x8880, RZ ;  /* 0x0000888039037816 */ /* 0x002fca00000000ff */
[----:B------:R-:W-:-:S07]  /*2f50*/  IMAD R0, R3, R56, RZ ;  /* 0x0000003803007224 */ /* 0x000fce00078e02ff */
.L_x_87:
[----:B------:R-:W-:Y:S05]  /*2f60*/  BSYNC B1 ;  /* 0x0000000000017941 */ /* 0x000fea0003800000 */
.L_x_86:
[----:B------:R-:W-:Y:S01]  /*2f70*/  @!P3 IMAD R49, R49, R23, R0 ;  /* 0x000000173131b224 */ /* 0x000fe200078e0200 */
[----:B------:R-:W-:Y:S04]  /*2f80*/  BSSY B1, `(.L_x_88) ;  /* 0x0000006000017945 */ /* 0x000fe80003800000 */
[----:B------:R0:W-:Y:S01]  /*2f90*/  @!P3 STG.E.U8 desc[UR36][R6.64+0x31], R49 ;  /* 0x000031310600b986 */ /* 0x0001e2000c101124 */
[----:B------:R-:W-:Y:S05]  /*2fa0*/  @P1 BRA `(.L_x_89) ;  /* 0x00000000000c1947 */ /* 0x000fea0003800000 */
[----:B--2---:R-:W1:Y:S02]  /*2fb0*/  LDG.E.U8 R57, desc[UR36][R10.64+0x30] ;  /* 0x000030240a397981 */ /* 0x004e64000c1e1100 */
[----:B-1----:R-:W-:-:S05]  /*2fc0*/  PRMT R3, R57, 0x8880, RZ ;  /* 0x0000888039037816 */ /* 0x002fca00000000ff */
[----:B------:R-:W-:-:S07]  /*2fd0*/  IMAD R0, R3, R56, RZ ;  /* 0x0000003803007224 */ /* 0x000fce00078e02ff */
.L_x_89:
[----:B------:R-:W-:Y:S05]  /*2fe0*/  BSYNC B1 ;  /* 0x0000000000017941 */ /* 0x000fea0003800000 */
.L_x_88:
        /* <DEDUP_REMOVED lines=13> */
.L_x_91:
[----:B------:R-:W-:Y:S05]  /*30c0*/  BSYNC B1 ;  /* 0x0000000000017941 */ /* 0x000fea0003800000 */
.L_x_90:
[----:B------:R-:W-:Y:S01]  /*30d0*/  @!P0 IMAD R51, R51, R23, R0 ;  /* 0x0000001733338224 */ /* 0x000fe200078e0200 */
[----:B------:R-:W-:Y:S04]  /*30e0*/  BSSY B1, `(.L_x_92) ;  /* 0x0000006000017945 */ /* 0x000fe80003800000 */
[----:B------:R0:W-:Y:S01]  /*30f0*/  @!P0 STG.E.U8 desc[UR36][R4.64+0x31], R51 ;  /* 0x0000313304008986 */ /* 0x0001e2000c101124 */
[----:B------:R-:W-:Y:S05]  /*3100*/  @P4 BRA `(.L_x_93) ;  /* 0x00000000000c4947 */ /* 0x000fea0003800000 */
[----:B--2---:R-:W1:Y:S02]  /*3110*/  LDG.E.U8 R57, desc[UR36][R8.64+0x38] ;  /* 0x0000382408397981 */ /* 0x004e64000c1e1100 */
[----:B-1----:R-:W-:-:S05]  /*3120*/  PRMT R3, R57, 0x8880, RZ ;  /* 0x0000888039037816 */ /* 0x002fca00000000ff */
[----:B------:R-:W-:-:S07]  /*3130*/  IMAD R0, R3, R56, RZ ;  /* 0x0000003803007224 */ /* 0x000fce00078e02ff */
.L_x_93:
[----:B------:R-:W-:Y:S05]  /*3140*/  BSYNC B1 ;  /* 0x0000000000017941 */ /* 0x000fea0003800000 */
.L_x_92:
[----:B-1----:R-:W-:Y:S01]  /*3150*/  @!P4 IMAD R3, R52, R23, R0 ;  /* 0x000000173403c224 */ /* 0x002fe200078e0200 */
[----:B------:R-:W-:Y:S04]  /*3160*/  BSSY B1, `(.L_x_94) ;  /* 0x0000006000017945 */ /* 0x000fe80003800000 */
[----:B------:R1:W-:Y:S01]  /*3170*/  @!P4 STG.E.U8 desc[UR36][R6.64+0x38], R3 ;  /* 0x000038030600c986 */ /* 0x0003e2000c101124 */
[----:B------:R-:W-:Y:S05]  /*3180*/  @P1 BRA `(.L_x_95) ;  /* 0x00000000000c1947 */ /* 0x000fea0003800000 */
[----:B--2---:R-:W1:Y:S02]  /*3190*/  LDG.E.U8 R57, desc[UR36][R8.64+0x39] ;  /* 0x0000392408397981 */ /* 0x004e64000c1e1100 */
[----:B-1----:R-:W-:-:S05]  /*31a0*/  PRMT R3, R57, 0x8880, RZ ;  /* 0x0000888039037816 */ /* 0x002fca00000000ff */
[----:B------:R-:W-:-:S07]  /*31b0*/  IMAD R0, R3, R56, RZ ;  /* 0x0000003803007224 */ /* 0x000fce00078e02ff */
.L_x_95:
[----:B------:R-:W-:Y:S05]  /*31c0*/  BSYNC B1 ;  /* 0x0000000000017941 */ /* 0x000fea0003800000 */
.L_x_94:
[----:B------:R-:W-:Y:S01]  /*31d0*/  @!P1 IMAD R53, R53, R23, R0 ;  /* 0x0000001735359224 */ /* 0x000fe200078e0200 */
[----:B------:R-:W-:Y:S04]  /*31e0*/  BSSY B1, `(.L_x_96) ;  /* 0x0000006000017945 */ /* 0x000fe80003800000 */
[----:B------:R0:W-:Y:S01]  /*31f0*/  @!P1 STG.E.U8 desc[UR36][R6.64+0x39], R53 ;  /* 0x0000393506009986 */ /* 0x0001e2000c101124 */
[----:B------:R-:W-:Y:S05]  /*3200*/  @P3 BRA `(.L_x_97) ;  /* 0x00000000000c3947 */ /* 0x000fea0003800000 */
[----:B--2---:R-:W1:Y:S02]  /*3210*/  LDG.E.U8 R57, desc[UR36][R10.64+0x38] ;  /* 0x000038240a397981 */ /* 0x004e64000c1e1100 */
[----:B-1----:R-:W-:-:S05]  /*3220*/  PRMT R3, R57, 0x8880, RZ ;  /* 0x0000888039037816 */ /* 0x002fca00000000ff */
[----:B------:R-:W-:-:S07]  /*3230*/  IMAD R0, R3, R56, RZ ;  /* 0x0000003803007224 */ /* 0x000fce00078e02ff */
.L_x_97:
[----:B------:R-:W-:Y:S05]  /*3240*/  BSYNC B1 ;  /* 0x0000000000017941 */ /* 0x000fea0003800000 */
.L_x_96:
[----:B-1----:R-:W-:Y:S01]  /*3250*/  @!P3 IMAD R3, R54, R23, R0 ;  /* 0x000000173603b224 */ /* 0x002fe200078e0200 */
[----:B------:R-:W-:Y:S01]  /*3260*/  ISETP.LT.OR P2, PT, R60, 0x9, !P2 ;  /* 0x000000093c00780c */ /* 0x000fe20005741670 */
[----:B------:R-:W-:Y:S03]  /*3270*/  BSSY B1, `(.L_x_98) ;  /* 0x0000006000017945 */ /* 0x000fe60003800000 */
[----:B------:R1:W-:Y:S09]  /*3280*/  @!P3 STG.E.U8 desc[UR36][R4.64+0x38], R3 ;  /* 0x000038030400b986 */ /* 0x0003f2000c101124 */
[----:B------:R-:W-:Y:S05]  /*3290*/  @P2 BRA `(.L_x_99) ;  /* 0x00000000000c2947 */ /* 0x000fea0003800000 */
[----:B--2---:R-:W1:Y:S02]  /*32a0*/  LDG.E.U8 R57, desc[UR36][R10.64+0x39] ;  /* 0x000039240a397981 */ /* 0x004e64000c1e1100 */
[----:B-1----:R-:W-:-:S05]  /*32b0*/  PRMT R3, R57, 0x8880, RZ ;  /* 0x0000888039037816 */ /* 0x002fca00000000ff */
[----:B------:R-:W-:-:S07]  /*32c0*/  IMAD R0, R3, R56, RZ ;  /* 0x0000003803007224 */ /* 0x000fce00078e02ff */
.L_x_99:
[----:B------:R-:W-:Y:S05]  /*32d0*/  BSYNC B1 ;  /* 0x0000000000017941 */ /* 0x000fea0003800000 */
.L_x_98:
[----:B------:R-:W-:Y:S01]  /*32e0*/  IMAD R55, R55, R23, R0 ;  /* 0x0000001737377224 */ /* 0x000fe200078e0200 */
[----:B------:R-:W-:Y:S06]  /*32f0*/  @P2 BRA `(.L_x_100) ;  /* 0x0000000400c82947 */ /* 0x000fec0003800000 */
[----:B------:R0:W-:Y:S01]  /*3300*/  STG.E.U8 desc[UR36][R4.64+0x39], R55 ;  /* 0x0000393704007986 */ /* 0x0001e2000c101124 */
[----:B------:R-:W-:Y:S05]  /*3310*/  BRA `(.L_x_100) ;  /* 0x0000000400c07947 */ /* 0x000fea0003800000 */
.L_x_35:
[C---:B------:R-:W-:Y:S02]  /*3320*/  ISETP.GE.AND P0, PT, R64.reuse, 0x2, PT ;  /* 0x000000024000780c */ /* 0x040fe40003f06270 */
[----:B------:R-:W-:Y:S02]  /*3330*/  ISETP.GE.AND P2, PT, R64, 0x1, PT ;  /* 0x000000014000780c */ /* 0x000fe40003f46270 */
[C---:B------:R-:W-:Y:S02]  /*3340*/  ISETP.LT.OR P3, PT, R60.reuse, 0x1, !P0 ;  /* 0x000000013c00780c */ /* 0x040fe40004761670 */
[C---:B------:R-:W-:Y:S02]  /*3350*/  ISETP.LT.OR P1, PT, R60.reuse, 0x1, !P2 ;  /* 0x000000013c00780c */ /* 0x040fe40005721670 */
[C---:B------:R-:W-:Y:S02]  /*3360*/  ISETP.LT.OR P2, PT, R60.reuse, 0x9, !P2 ;  /* 0x000000093c00780c */ /* 0x040fe40005741670 */
[----:B------:R-:W-:-:S07]  /*3370*/  ISETP.LT.OR P0, PT, R60, 0x9, !P0 ;  /* 0x000000093c00780c */ /* 0x000fce0004701670 */
[-C--:B------:R-:W-:Y:S02]  /*3380*/  @!P3 IMAD R25, R25, R23.reuse, RZ ;  /* 0x000000171919b224 */ /* 0x080fe400078e02ff */
[-C--:B------:R-:W-:Y:S02]  /*3390*/  @!P1 IMAD R3, R24, R23.reuse, RZ ;  /* 0x0000001718039224 */ /* 0x080fe400078e02ff */
[-C--:B------:R-:W-:Y:S01]  /*33a0*/  @!P2 IMAD R9, R26, R23.reuse, RZ ;  /* 0x000000171a09a224 */ /* 0x080fe200078e02ff */
[----:B------:R-:W-:Y:S01]  /*33b0*/  @!P3 STG.E.U8 desc[UR36][R6.64+0x1], R25 ;  /* 0x000001190600b986 */ /* 0x000fe2000c101124 */
[C---:B------:R-:W-:Y:S01]  /*33c0*/  ISETP.GE.AND P3, PT, R64.reuse, 0x9, PT ;  /* 0x000000094000780c */ /* 0x040fe20003f66270 */
[----:B------:R-:W-:Y:S02]  /*33d0*/  @!P0 IMAD R27, R27, R23, RZ ;  /* 0x000000171b1b8224 */ /* 0x000fe400078e02ff */
[----:B------:R0:W-:Y:S01]  /*33e0*/  @!P1 STG.E.U8 desc[UR36][R6.64], R3 ;  /* 0x0000000306009986 */ /* 0x0001e2000c101124 */
[----:B------:R-:W-:-:S03]  /*33f0*/  ISETP.GE.AND P1, PT, R64, 0xa, PT ;  /* 0x0000000a4000780c */ /* 0x000fc60003f26270 */
[----:B------:R1:W-:Y:S01]  /*3400*/  @!P2 STG.E.U8 desc[UR36][R4.64], R9 ;  /* 0x000000090400a986 */ /* 0x0003e2000c101124 */
[C---:B------:R-:W-:Y:S02]  /*3410*/  ISETP.LT.OR P2, PT, R60.reuse, 0x1, !P3 ;  /* 0x000000013c00780c */ /* 0x040fe40005f41670 */
[C---:B------:R-:W-:Y:S01]  /*3420*/  ISETP.LT.OR P4, PT, R60.reuse, 0x1, !P1 ;  /* 0x000000013c00780c */ /* 0x040fe20004f81670 */
[----:B------:R-:W-:Y:S01]  /*3430*/  @!P0 STG.E.U8 desc[UR36][R4.64+0x1], R27 ;  /* 0x0000011b04008986 */ /* 0x000fe2000c101124 */
[----:B------:R-:W-:Y:S02]  /*3440*/  ISETP.LT.OR P3, PT, R60, 0x9, !P3 ;  /* 0x000000093c00780c */ /* 0x000fe40005f61670 */
[----:B------:R-:W-:Y:S02]  /*3450*/  ISETP.GE.AND P0, PT, R64, 0x12, PT ;  /* 0x000000124000780c */ /* 0x000fe40003f06270 */
[----:B------:R-:W-:-:S05]  /*3460*/  ISETP.LT.OR P1, PT, R60, 0x9, !P1 ;  /* 0x000000093c00780c */ /* 0x000fca0004f21670 */
[-C--:B------:R-:W-:Y:S02]  /*3470*/  @!P2 IMAD R11, R28, R23.reuse, RZ ;  /* 0x000000171c0ba224 */ /* 0x080fe400078e02ff */
[-C--:B------:R-:W-:Y:S02]  /*3480*/  @!P4 IMAD R29, R29, R23.reuse, RZ ;  /* 0x000000171d1dc224 */ /* 0x080fe400078e02ff */
[-C--:B0-----:R-:W-:Y:S01]  /*3490*/  @!P3 IMAD R3, R30, R23.reuse, RZ ;  /* 0x000000171e03b224 */ /* 0x081fe200078e02ff */
[----:B------:R0:W-:Y:S01]  /*34a0*/  @!P2 STG.E.U8 desc[UR36][R6.64+0x8], R11 ;  /* 0x0000080b0600a986 */ /* 0x0001e2000c101124 */
[----:B------:R-:W-:Y:S02]  /*34b0*/  ISETP.GE.AND P2, PT, R64, 0x11, PT ;  /* 0x000000114000780c */ /* 0x000fe40003f46270 */
[----:B------:R-:W-:Y:S01]  /*34c0*/  @!P1 IMAD R31, R31, R23, RZ ;  /* 0x000000171f1f9224 */ /* 0x000fe200078e02ff */
[----:B------:R-:W-:Y:S01]  /*34d0*/  @!P4 STG.E.U8 desc[UR36][R6.64+0x9], R29 ;  /* 0x0000091d0600c986 */ /* 0x000fe2000c101124 */
[----:B------:R-:W-:-:S02]  /*34e0*/  ISETP.LT.OR P4, PT, R60, 0x1, !P0 ;  /* 0x000000013c00780c */ /* 0x000fc40004781670 */
[C---:B------:R-:W-:Y:S01]  /*34f0*/  ISETP.LT.OR P0, PT, R60.reuse, 0x9, !P0 ;  /* 0x000000093c00780c */ /* 0x040fe20004701670 */
[----:B------:R3:W-:Y:S01]  /*3500*/  @!P3 STG.E.U8 desc[UR36][R4.64+0x8], R3 ;  /* 0x000008030400b986 */ /* 0x0007e2000c101124 */
[C---:B------:R-:W-:Y:S02]  /*3510*/  ISETP.LT.OR P3, PT, R60.reuse, 0x1, !P2 ;  /* 0x000000013c00780c */ /* 0x040fe40005761670 */
[----:B------:R-:W-:Y:S01]  /*3520*/  ISETP.LT.OR P2, PT, R60, 0x9, !P2 ;  /* 0x000000093c00780c */ /* 0x000fe20005741670 */
[----:B------:R-:W-:Y:S01]  /*3530*/  @!P1 STG.E.U8 desc[UR36][R4.64+0x9], R31 ;  /* 0x0000091f04009986 */ /* 0x000fe2000c101124 */
[----:B------:R-:W-:-:S05]  /*3540*/  ISETP.GE.AND P1, PT, R64, 0x1a, PT ;  /* 0x0000001a4000780c */ /* 0x000fca0003f26270 */
[-C--:B------:R-:W-:Y:S02]  /*3550*/  @!P4 IMAD R33, R33, R23.reuse, RZ ;  /* 0x000000172121c224 */ /* 0x080fe400078e02ff */
[-C--:B------:R-:W-:Y:S02]  /*3560*/  @!P0 IMAD R35, R35, R23.reuse, RZ ;  /* 0x0000001723238224 */ /* 0x080fe400078e02ff */
[-C--:B-1----:R-:W-:Y:S01]  /*3570*/  @!P3 IMAD R9, R32, R23.reuse, RZ ;  /* 0x000000172009b224 */ /* 0x082fe200078e02ff */
[----:B------:R-:W-:Y:S01]  /*3580*/  @!P4 STG.E.U8 desc[UR36][R6.64+0x11], R33 ;  /* 0x000011210600c986 */ /* 0x000fe2000c101124 */
[----:B0-----:R-:W-:Y:S01]  /*3590*/  @!P2 IMAD R11, R34, R23, RZ ;  /* 0x00000017220ba224 */ /* 0x001fe200078e02ff */
[----:B------:R-:W-:Y:S02]  /*35a0*/  ISETP.LT.OR P4, PT, R60, 0x1, !P1 ;  /* 0x000000013c00780c */ /* 0x000fe40004f81670 */
[----:B------:R0:W-:Y:S01]  /*35b0*/  @!P3 STG.E.U8 desc[UR36][R6.64+0x10], R9 ;  /* 0x000010090600b986 */ /* 0x0001e2000c101124 */
[----:B------:R-:W-:-:S02]  /*35c0*/  ISETP.GE.AND P3, PT, R64, 0x19, PT ;  /* 0x000000194000780c */ /* 0x000fc40003f66270 */
[C---:B------:R-:W-:Y:S01]  /*35d0*/  ISETP.LT.OR P1, PT, R60.reuse, 0x9, !P1 ;  /* 0x000000093c00780c */ /* 0x040fe20004f21670 */
[----:B------:R1:W-:Y:S01]  /*35e0*/  @!P2 STG.E.U8 desc[UR36][R4.64+0x10], R11 ;  /* 0x0000100b0400a986 */ /* 0x0003e2000c101124 */
[C---:B------:R-:W-:Y:S02]  /*35f0*/  ISETP.LT.OR P2, PT, R60.reuse, 0x1, !P3 ;  /* 0x000000013c00780c */ /* 0x040fe40005f41670 */
[----:B------:R-:W-:Y:S01]  /*3600*/  ISETP.LT.OR P3, PT, R60, 0x9, !P3 ;  /* 0x000000093c00780c */ /* 0x000fe20005f61670 */
[----:B------:R-:W-:Y:S01]  /*3610*/  @!P0 STG.E.U8 desc[UR36][R4.64+0x11], R35 ;  /* 0x0000112304008986 */ /* 0x000fe2000c101124 */
[----:B------:R-:W-:Y:S02]  /*3620*/  ISETP.GE.AND P0, PT, R64, 0x22, PT ;  /* 0x000000224000780c */ /* 0x000fe40003f06270 */
[----:B------:R-:W-:-:S05]  /*3630*/  @!P4 IMAD R37, R37, R23, RZ ;  /* 0x000000172525c224 */ /* 0x000fca00078e02ff */
[----:B------:R-:W-:Y:S01]  /*3640*/  @!P4 STG.E.U8 desc[UR36][R6.64+0x19], R37 ;  /* 0x000019250600c986 */ /* 0x000fe2000c101124 */
[-C--:B------:R-:W-:Y:S02]  /*3650*/  @!P1 IMAD R39, R39, R23.reuse, RZ ;  /* 0x0000001727279224 */ /* 0x080fe400078e02ff */
[-C--:B---3--:R-:W-:Y:S02]  /*3660*/  @!P2 IMAD R3, R36, R23.reuse, RZ ;  /* 0x000000172403a224 */ /* 0x088fe400078e02ff */
[----:B0-----:R-:W-:-:S03]  /*3670*/  @!P3 IMAD R9, R38, R23, RZ ;  /* 0x000000172609b224 */ /* 0x001fc600078e02ff */
[----:B------:R0:W-:Y:S01]  /*3680*/  @!P2 STG.E.U8 desc[UR36][R6.64+0x18], R3 ;  /* 0x000018030600a986 */ /* 0x0001e2000c101124 */
[----:B------:R-:W-:-:S03]  /*3690*/  ISETP.GE.AND P2, PT, R64, 0x21, PT ;  /* 0x000000214000780c */ /* 0x000fc60003f46270 */
[----:B------:R3:W-:Y:S01]  /*36a0*/  @!P3 STG.E.U8 desc[UR36][R4.64+0x18], R9 ;  /* 0x000018090400b986 */ /* 0x0007e2000c101124 */
[C---:B------:R-:W-:Y:S02]  /*36b0*/  ISETP.LT.OR P3, PT, R60.reuse, 0x1, !P0 ;  /* 0x000000013c00780c */ /* 0x040fe40004761670 */
[C---:B------:R-:W-:Y:S01]  /*36c0*/  ISETP.LT.OR P4, PT, R60.reuse, 0x1, !P2 ;  /* 0x000000013c00780c */ /* 0x040fe20005781670 */
[----:B------:R-:W-:Y:S01]  /*36d0*/  @!P1 STG.E.U8 desc[UR36][R4.64+0x19], R39 ;  /* 0x0000192704009986 */ /* 0x000fe2000c101124 */
[----:B------:R-:W-:Y:S02]  /*36e0*/  ISETP.LT.OR P2, PT, R60, 0x9, !P2 ;  /* 0x000000093c00780c */ /* 0x000fe40005741670 */
[----:B------:R-:W-:-:S07]  /*36f0*/  ISETP.GE.AND P1, PT, R64, 0x29, PT ;  /* 0x000000294000780c */ /* 0x000fce0003f26270 */
[-C--:B------:R-:W-:Y:S02]  /*3700*/  @!P3 IMAD R41, R41, R23.reuse, RZ ;  /* 0x000000172929b224 */ /* 0x080fe400078e02ff */
[-C--:B-1----:R-:W-:Y:S02]  /*3710*/  @!P4 IMAD R11, R40, R23.reuse, RZ ;  /* 0x00000017280bc224 */ /* 0x082fe400078e02ff */
[----:B0-----:R-:W-:Y:S01]  /*3720*/  @!P2 IMAD R3, R42, R23, RZ ;  /* 0x000000172a03a224 */ /* 0x001fe200078e02ff */
[----:B------:R-:W-:Y:S01]  /*3730*/  @!P3 STG.E.U8 desc[UR36][R6.64+0x21], R41 ;  /* 0x000021290600b986 */ /* 0x000fe2000c101124 */
[----:B------:R-:W-:Y:S02]  /*3740*/  ISETP.LT.OR P3, PT, R60, 0x9, !P0 ;  /* 0x000000093c00780c */ /* 0x000fe40004761670 */
[----:B------:R-:W-:Y:S01]  /*3750*/  ISETP.GE.AND P0, PT, R64, 0x2a, PT ;  /* 0x0000002a4000780c */ /* 0x000fe20003f06270 */
[----:B------:R0:W-:Y:S01]  /*3760*/  @!P4 STG.E.U8 desc[UR36][R6.64+0x20], R11 ;  /* 0x0000200b0600c986 */ /* 0x0001e2000c101124 */
[----:B------:R-:W-:-:S02]  /*3770*/  ISETP.LT.OR P4, PT, R60, 0x1, !P1 ;  /* 0x000000013c00780c */ /* 0x000fc40004f81670 */
[C---:B------:R-:W-:Y:S01]  /*3780*/  ISETP.LT.OR P1, PT, R60.reuse, 0x9, !P1 ;  /* 0x000000093c00780c */ /* 0x040fe20004f21670 */
[----:B------:R1:W-:Y:S01]  /*3790*/  @!P2 STG.E.U8 desc[UR36][R4.64+0x20], R3 ;  /* 0x000020030400a986 */ /* 0x0003e2000c101124 */
[C---:B------:R-:W-:Y:S02]  /*37a0*/  ISETP.LT.OR P2, PT, R60.reuse, 0x1, !P0 ;  /* 0x000000013c00780c */ /* 0x040fe40004741670 */
[----:B------:R-:W-:-:S03]  /*37b0*/  ISETP.LT.OR P0, PT, R60, 0x9, !P0 ;  /* 0x000000093c00780c */ /* 0x000fc60004701670 */
[----:B------:R-:W-:-:S04]  /*37c0*/  @!P3 IMAD R43, R43, R23, RZ ;  /* 0x000000172b2bb224 */ /* 0x000fc800078e02ff */
[-C--:B---3--:R-:W-:Y:S01]  /*37d0*/  @!P4 IMAD R9, R44, R23.reuse, RZ ;  /* 0x000000172c09c224 */ /* 0x088fe200078e02ff */
[----:B------:R-:W-:Y:S01]  /*37e0*/  @!P3 STG.E.U8 desc[UR36][R4.64+0x21], R43 ;  /* 0x0000212b0400b986 */ /* 0x000fe2000c101124 */
[----:B------:R-:W-:Y:S01]  /*37f0*/  ISETP.GE.AND P3, PT, R64, 0x31, PT ;  /* 0x000000314000780c */ /* 0x000fe20003f66270 */
[-C--:B0-----:R-:W-:Y:S02]  /*3800*/  @!P1 IMAD R11, R46, R23.reuse, RZ ;  /* 0x000000172e0b9224 */ /* 0x081fe400078e02ff */
[-C--:B------:R-:W-:Y:S01]  /*3810*/  @!P2 IMAD R45, R45, R23.reuse, RZ ;  /* 0x000000172d2da224 */ /* 0x080fe200078e02ff */
[----:B------:R0:W-:Y:S01]  /*3820*/  @!P4 STG.E.U8 desc[UR36][R6.64+0x28], R9 ;  /* 0x000028090600c986 */ /* 0x0001e2000c101124 */
[C---:B------:R-:W-:Y:S01]  /*3830*/  ISETP.LT.OR P4, PT, R60.reuse, 0x1, !P3 ;  /* 0x000000013c00780c */ /* 0x040fe20005f81670 */
[----:B------:R-:W-:Y:S01]  /*3840*/  @!P0 IMAD R47, R47, R23, RZ ;  /* 0x000000172f2f8224 */ /* 0x000fe200078e02ff */
[----:B------:R-:W-:Y:S01]  /*3850*/  ISETP.LT.OR P3, PT, R60, 0x9, !P3 ;  /* 0x000000093c00780c */ /* 0x000fe20005f61670 */
[----:B------:R-:W-:Y:S01]  /*3860*/  @!P2 STG.E.U8 desc[UR36][R6.64+0x29], R45 ;  /* 0x0000292d0600a986 */ /* 0x000fe2000c101124 */
[----:B------:R-:W-:-:S03]  /*3870*/  ISETP.GE.AND P2, PT, R64, 0x32, PT ;  /* 0x000000324000780c */ /* 0x000fc60003f46270 */
[----:B------:R-:W-:Y:S01]  /*3880*/  @!P1 STG.E.U8 desc[UR36][R4.64+0x28], R11 ;  /* 0x0000280b04009986 */ /* 0x000fe2000c101124 */
[C---:B------:R-:W-:Y:S02]  /*3890*/  ISETP.LT.OR P1, PT, R60.reuse, 0x1, !P2 ;  /* 0x000000013c00780c */ /* 0x040fe40005721670 */
[----:B------:R-:W-:Y:S01]  /*38a0*/  ISETP.LT.OR P2, PT, R60, 0x9, !P2 ;  /* 0x000000093c00780c */ /* 0x000fe20005741670 */
[----:B------:R-:W-:Y:S01]  /*38b0*/  @!P0 STG.E.U8 desc[UR36][R4.64+0x29], R47 ;  /* 0x0000292f04008986 */ /* 0x000fe2000c101124 */
[----:B------:R-:W-:Y:S01]  /*38c0*/  ISETP.GE.AND P0, PT, R64, 0x3a, PT ;  /* 0x0000003a4000780c */ /* 0x000fe20003f06270 */
[-C--:B-1----:R-:W-:Y:S02]  /*38d0*/  @!P4 IMAD R3, R48, R23.reuse, RZ ;  /* 0x000000173003c224 */ /* 0x082fe400078e02ff */
[----:B0-----:R-:W-:-:S03]  /*38e0*/  @!P3 IMAD R9, R50, R23, RZ ;  /* 0x000000173209b224 */ /* 0x001fc600078e02ff */
[----:B------:R0:W-:Y:S01]  /*38f0*/  @!P4 STG.E.U8 desc[UR36][R6.64+0x30], R3 ;  /* 0x000030030600c986 */ /* 0x0001e2000c101124 */
[----:B------:R-:W-:Y:S02]  /*3900*/  ISETP.GE.AND P4, PT, R64, 0x39, PT ;  /* 0x000000394000780c */ /* 0x000fe40003f86270 */
[-C--:B------:R-:W-:Y:S02]  /*3910*/  @!P1 IMAD R49, R49, R23.reuse, RZ ;  /* 0x0000001731319224 */ /* 0x080fe400078e02ff */
[----:B------:R-:W-:-:S03]  /*3920*/  @!P2 IMAD R51, R51, R23, RZ ;  /* 0x000000173333a224 */ /* 0x000fc600078e02ff */
[----:B------:R1:W-:Y:S01]  /*3930*/  @!P1 STG.E.U8 desc[UR36][R6.64+0x31], R49 ;  /* 0x0000313106009986 */ /* 0x0003e2000c101124 */
[C---:B------:R-:W-:Y:S02]  /*3940*/  ISETP.LT.OR P1, PT, R60.reuse, 0x1, !P0 ;  /* 0x000000013c00780c */ /* 0x040fe40004721670 */
[C---:B------:R-:W-:Y:S01]  /*3950*/  ISETP.LT.OR P0, PT, R60.reuse, 0x9, !P0 ;  /* 0x000000093c00780c */ /* 0x040fe20004701670 */
[----:B------:R1:W-:Y:S01]  /*3960*/  @!P3 STG.E.U8 desc[UR36][R4.64+0x30], R9 ;  /* 0x000030090400b986 */ /* 0x0003e2000c101124 */
[C---:B------:R-:W-:Y:S02]  /*3970*/  ISETP.LT.OR P3, PT, R60.reuse, 0x1, !P4 ;  /* 0x000000013c00780c */ /* 0x040fe40006761670 */
[----:B------:R-:W-:Y:S01]  /*3980*/  ISETP.LT.OR P4, PT, R60, 0x9, !P4 ;  /* 0x000000093c00780c */ /* 0x000fe20006781670 */
[----:B------:R1:W-:Y:S06]  /*3990*/  @!P2 STG.E.U8 desc[UR36][R4.64+0x31], R51 ;  /* 0x000031330400a986 */ /* 0x0003ec000c101124 */
[----:B------:R-:W-:-:S02]  /*39a0*/  @!P1 IMAD R53, R53, R23, RZ ;  /* 0x0000001735359224 */ /* 0x000fc400078e02ff */
[-C--:B------:R-:W-:Y:S02]  /*39b0*/  @!P0 IMAD R55, R55, R23.reuse, RZ ;  /* 0x0000001737378224 */ /* 0x080fe400078e02ff */
[-C--:B0-----:R-:W-:Y:S01]  /*39c0*/  @!P3 IMAD R3, R52, R23.reuse, RZ ;  /* 0x000000173403b224 */ /* 0x081fe200078e02ff */
[----:B------:R1:W-:Y:S01]  /*39d0*/  @!P1 STG.E.U8 desc[UR36][R6.64+0x39], R53 ;  /* 0x0000393506009986 */ /* 0x0003e2000c101124 */
[----:B------:R-:W-:-:S03]  /*39e0*/  @!P4 IMAD R11, R54, R23, RZ ;  /* 0x00000017360bc224 */ /* 0x000fc600078e02ff */
[----:B------:R1:W-:Y:S04]  /*39f0*/  @!P3 STG.E.U8 desc[UR36][R6.64+0x38], R3 ;  /* 0x000038030600b986 */ /* 0x0003e8000c101124 */
[----:B------:R1:W-:Y:S04]  /*3a00*/  @!P4 STG.E.U8 desc[UR36][R4.64+0x38], R11 ;  /* 0x0000380b0400c986 */ /* 0x0003e8000c101124 */
[----:B------:R1:W-:Y:S02]  /*3a10*/  @!P0 STG.E.U8 desc[UR36][R4.64+0x39], R55 ;  /* 0x0000393704008986 */ /* 0x0003e4000c101124 */
.L_x_100:
[----:B------:R-:W-:Y:S05]  /*3a20*/  BSYNC B0 ;  /* 0x0000000000007941 */ /* 0x000fea0003800000 */
.L_x_34:
[----:B------:R-:W-:Y:S01]  /*3a30*/  ULDC UR4, c[0x0][0xc] ;  /* 0x0000030000047ab9 */ /* 0x000fe20000000800 */
[----:B------:R-:W-:Y:S01]  /*3a40*/  ULDC UR5, c[0x0][0x10] ;  /* 0x0000040000057ab9 */ /* 0x000fe20000000800 */
[----:B-1----:R-:W1:Y:S01]  /*3a50*/  LDC R3, c[0x0][0x14] ;  /* 0x00000500ff037b82 */ /* 0x002e620000000800 */
[----:B------:R-:W-:Y:S01]  /*3a60*/  UIMAD.WIDE.U32 UR4, UR4, UR5, URZ ;  /* 0x00000005040472a5 */ /* 0x000fe2000f8e003f */
[----:B------:R-:W-:Y:S01]  /*3a70*/  PRMT R0, RZ, 0x7610, R0 ;  /* 0x00007610ff007816 */ /* 0x000fe20000000000 */
[----:B------:R-:W-:Y:S02]  /*3a80*/  IMAD.MOV.U32 R60, RZ, RZ, -0x1 ;  /* 0xffffffffff3c7424 */ /* 0x000fe400078e00ff */
[----:B------:R-:W-:Y:S02]  /*3a90*/  IMAD.MOV.U32 R61, RZ, RZ, -0x1 ;  /* 0xffffffffff3d7424 */ /* 0x000fe400078e00ff */
[----:B-1----:R-:W-:-:S04]  /*3aa0*/  IMAD.WIDE.U32 R16, R3, UR4, R16 ;  /* 0x0000000403107c25 */ /* 0x002fc8000f8e0010 */
[----:B------:R-:W-:Y:S01]  /*3ab0*/  IMAD R3, R3, UR5, RZ ;  /* 0x0000000503037c24 */ /* 0x000fe2000f8e02ff */
[----:B------:R-:W-:Y:S02]  /*3ac0*/  ULDC.64 UR4, c[0x0][0x650] ;  /* 0x0001940000047ab9 */ /* 0x000fe40000000a00 */
[----:B------:R-:W-:Y:S01]  /*3ad0*/  ISETP.GE.U32.AND P0, PT, R16, UR4, PT ;  /* 0x0000000410007c0c */ /* 0x000fe2000bf06070 */
[----:B------:R-:W-:-:S05]  /*3ae0*/  IMAD.IADD R17, R17, 0x1, R3 ;  /* 0x0000000111117824 */ /* 0x000fca00078e0203 */
[----:B------:R-:W-:-:S13]  /*3af0*/  ISETP.GE.U32.AND.EX P0, PT, R17, UR5, PT, P0 ;  /* 0x0000000511007c0c */ /* 0x000fda000bf06100 */
[----:B------:R-:W-:Y:S05]  /*3b00*/  @P0 BRA `(.L_x_101) ;  /* 0x0000000400640947 */ /* 0x000fea0003800000 */
[----:B------:R-:W1:Y:S01]  /*3b10*/  S2R R12, SR_CTAID.X ;  /* 0x00000000000c7919 */ /* 0x000e620000002500 */
[----:B------:R-:W2:Y:S01]  /*3b20*/  LDC.64 R10, c[0x0][0x628] ;  /* 0x00018a00ff0a7b82 */ /* 0x000ea20000000a00 */
[----:B------:R-:W-:Y:S01]  /*3b30*/  ULDC UR4, c[0x0][0x150] ;  /* 0x0000540000047ab9 */ /* 0x000fe20000000800 */
[----:B0-----:R-:W-:Y:S01]  /*3b40*/  IMAD.MOV.U32 R8, RZ, RZ, R16 ;  /* 0x000000ffff087224 */ /* 0x001fe200078e0010 */
[----:B------:R-:W0:Y:S01]  /*3b50*/  S2R R24, SR_CTAID.Y ;  /* 0x0000000000187919 */ /* 0x000e220000002600 */
[----:B------:R-:W-:-:S04]  /*3b60*/  IMAD.MOV.U32 R9, RZ, RZ, R17 ;  /* 0x000000ffff097224 */ /* 0x000fc800078e0011 */
[----:B------:R-:W0:Y:S08]  /*3b70*/  LDC R21, c[0x0][0x144] ;  /* 0x00005100ff157b82 */ /* 0x000e300000000800 */
[----:B------:R-:W0:Y:S08]  /*3b80*/  LDC R0, c[0x0][0x630] ;  /* 0x00018c00ff007b82 */ /* 0x000e300000000800 */
[----:B------:R-:W0:Y:S01]  /*3b90*/  LDC.64 R14, c[0x0][0x620] ;  /* 0x00018800ff0e7b82 */ /* 0x000e220000000a00 */
[----:B--2---:R-:W-:-:S04]  /*3ba0*/  ISETP.NE.U32.AND P0, PT, R10, RZ, PT ;  /* 0x000000ff0a00720c */ /* 0x004fc80003f05070 */
[----:B------:R-:W-:Y:S02]  /*3bb0*/  ISETP.NE.AND.EX P0, PT, R11, RZ, PT, P0 ;  /* 0x000000ff0b00720c */ /* 0x000fe40003f05300 */
[----:B-1----:R-:W-:-:S05]  /*3bc0*/  I2FP.F32.U32 R3, R12 ;  /* 0x0000000c00037245 */ /* 0x002fca0000201000 */
[----:B------:R-:W-:-:S04]  /*3bd0*/  FMUL R3, R3, UR4 ;  /* 0x0000000403037c20 */ /* 0x000fc80008400000 */
[----:B------:R1:W2:Y:S02]  /*3be0*/  F2I.U32.TRUNC.NTZ R20, R3 ;  /* 0x0000000300147305 */ /* 0x0002a4000020f000 */
[----:B------:R-:W-:Y:S05]  /*3bf0*/  @!P0 BRA `(.L_x_102) ;  /* 0x0000000000288947 */ /* 0x000fea0003800000 */
[----:B-1----:R-:W1:Y:S02]  /*3c00*/  LDC R3, c[0x0][0x634] ;  /* 0x00018d00ff037b82 */ /* 0x002e640000000800 */
[----:B-1----:R-:W-:-:S05]  /*3c10*/  IADD3 R3, P0, R16, R3, RZ ;  /* 0x0000000310037210 */ /* 0x002fca0007f1e0ff */
[----:B------:R-:W-:-:S04]  /*3c20*/  IMAD.X R13, RZ, RZ, R17, P0 ;  /* 0x000000ffff0d7224 */ /* 0x000fc800000e0611 */
[----:B----4-:R-:W-:-:S04]  /*3c30*/  IMAD.WIDE.U32 R4, R13, R10, RZ ;  /* 0x0000000a0d047225 */ /* 0x010fc800078e00ff */
[----:B---3--:R-:W-:-:S04]  /*3c40*/  IMAD.WIDE.U32 R6, P0, R3, R11, R4 ;  /* 0x0000000b03067225 */ /* 0x008fc80007800004 */
[----:B------:R-:W-:-:S04]  /*3c50*/  IMAD.WIDE.U32 R4, R3, R10, RZ ;  /* 0x0000000a03047225 */ /* 0x000fc800078e00ff */
[----:B------:R-:W-:Y:S01]  /*3c60*/  IMAD.X R9, RZ, RZ, RZ, P0 ;  /* 0x000000ffff097224 */ /* 0x000fe200000e06ff */
[----:B------:R-:W-:Y:S01]  /*3c70*/  IADD3 RZ, P0, R5, R6, RZ ;  /* 0x0000000605ff7210 */ /* 0x000fe20007f1e0ff */
[----:B------:R-:W-:-:S04]  /*3c80*/  IMAD.MOV.U32 R8, RZ, RZ, R7 ;  /* 0x000000ffff087224 */ /* 0x000fc800078e0007 */
[----:B------:R-:W-:-:S08]  /*3c90*/  IMAD.WIDE.U32.X R8, R13, R11, R8, P0 ;  /* 0x0000000b0d087225 */ /* 0x000fd000000e0408 */
.L_x_102:
[----:B------:R-:W4:Y:S01]  /*3ca0*/  LDC.64 R30, c[0x0][0x640] ;  /* 0x00019000ff1e7b82 */ /* 0x000f220000000a00 */
[-CC-:B0-----:R-:W-:Y:S01]  /*3cb0*/  SHF.R.U64 R61, R8, R0.reuse, R9.reuse ;  /* 0x00000000083d7219 */ /* 0x181fe20000001209 */
[----:B--2---:R-:W-:Y:S01]  /*3cc0*/  IMAD.MOV R20, RZ, RZ, -R20 ;  /* 0x000000ffff147224 */ /* 0x004fe200078e0a14 */
[----:B------:R-:W-:Y:S01]  /*3cd0*/  SHF.R.U32.HI R0, RZ, R0, R9 ;  /* 0x00000000ff007219 */ /* 0x000fe20000011609 */
[----:B------:R-:W-:Y:S01]  /*3ce0*/  ULDC UR4, c[0x0][0x154] ;  /* 0x0000550000047ab9 */ /* 0x000fe20000000800 */
[----:B-1----:R-:W-:Y:S01]  /*3cf0*/  IADD3 R3, P0, RZ, -R61, RZ ;  /* 0x8000003dff037210 */ /* 0x002fe20007f1e0ff */
[----:B------:R-:W-:Y:S02]  /*3d00*/  IMAD R26, R21, R20, R12 ;  /* 0x00000014151a7224 */ /* 0x000fe400078e020c */
[----:B---3--:R-:W0:Y:S01]  /*3d10*/  LDC R6, c[0x0][0x618] ;  /* 0x00018600ff067b82 */ /* 0x008e220000000800 */
[----:B------:R-:W-:Y:S02]  /*3d20*/  IMAD.MOV.U32 R7, RZ, RZ, 0x1 ;  /* 0x00000001ff077424 */ /* 0x000fe400078e00ff */
[----:B----4-:R-:W-:-:S04]  /*3d30*/  IMAD.X R5, RZ, RZ, ~R0, P0 ;  /* 0x000000ffff057224 */ /* 0x010fc800000e0e00 */
[-C--:B------:R-:W-:Y:S01]  /*3d40*/  IMAD R0, R5, R14.reuse, RZ ;  /* 0x0000000e05007224 */ /* 0x080fe200078e02ff */
[----:B------:R-:W1:Y:S01]  /*3d50*/  LDC R8, c[0x0][0x608] ;  /* 0x00018200ff087b82 */ /* 0x000e620000000800 */
[----:B------:R-:W-:-:S04]  /*3d60*/  IMAD.WIDE.U32 R4, R3, R14, R16 ;  /* 0x0000000e03047225 */ /* 0x000fc800078e0010 */
[----:B------:R-:W-:Y:S01]  /*3d70*/  IMAD R3, R3, R15, R0 ;  /* 0x0000000f03037224 */ /* 0x000fe200078e0200 */
[----:B------:R-:W-:Y:S02]  /*3d80*/  I2FP.F32.U32 R0, R24 ;  /* 0x0000001800007245 */ /* 0x000fe40000201000 */
[----:B------:R-:W2:Y:S01]  /*3d90*/  LDC R28, c[0x0][0x658] ;  /* 0x00019600ff1c7b82 */ /* 0x000ea20000000800 */
[----:B------:R-:W-:Y:S01]  /*3da0*/  IMAD.IADD R3, R5, 0x1, R3 ;  /* 0x0000000105037824 */ /* 0x000fe200078e0203 */
[----:B------:R-:W-:Y:S01]  /*3db0*/  ISETP.NE.U32.AND P0, PT, R30, RZ, PT ;  /* 0x000000ff1e00720c */ /* 0x000fe20003f05070 */
[----:B------:R-:W-:Y:S01]  /*3dc0*/  FMUL R0, R0, UR4 ;  /* 0x0000000400007c20 */ /* 0x000fe20008400000 */
[----:B------:R-:W-:Y:S02]  /*3dd0*/  IMAD.MOV.U32 R5, RZ, RZ, -0x1 ;  /* 0xffffffffff057424 */ /* 0x000fe400078e00ff */
[----:B------:R-:W-:Y:S01]  /*3de0*/  ISETP.NE.AND.EX P0, PT, R31, RZ, PT, P0 ;  /* 0x000000ff1f00720c */ /* 0x000fe20003f05300 */
[----:B------:R3:W4:Y:S01]  /*3df0*/  F2I.U32.TRUNC.NTZ R13, R0 ;  /* 0x00000000000d7305 */ /* 0x000722000020f000 */
[----:B------:R-:W3:Y:S01]  /*3e00*/  LDC R15, c[0x0][0x148] ;  /* 0x00005200ff0f7b82 */ /* 0x000ee20000000800 */
[----:B0-----:R-:W-:-:S02]  /*3e10*/  SHF.R.U64 R12, R4, R6, R3 ;  /* 0x00000006040c7219 */ /* 0x001fc40000001203 */
[----:B------:R-:W-:-:S05]  /*3e20*/  SHF.R.U32.HI R3, RZ, R6, R3 ;  /* 0x00000006ff037219 */ /* 0x000fca0000011603 */
[----:B------:R-:W0:Y:S01]  /*3e30*/  LDC R20, c[0x0][0x600] ;  /* 0x00018000ff147b82 */ /* 0x000e220000000800 */
[-CC-:B-1----:R-:W-:Y:S02]  /*3e40*/  SHF.R.U64 R10, R12, R8.reuse, R3.reuse ;  /* 0x000000080c0a7219 */ /* 0x182fe40000001203 */
[----:B------:R-:W-:-:S05]  /*3e50*/  SHF.R.U32.HI R3, RZ, R8, R3 ;  /* 0x00000008ff037219 */ /* 0x000fca0000011603 */
[----:B------:R-:W1:Y:S01]  /*3e60*/  LDC R21, c[0x0][0x648] ;  /* 0x00019200ff157b82 */ /* 0x000e620000000800 */
[-C--:B--2---:R-:W-:Y:S02]  /*3e70*/  SHF.L.U32 R4, R5, R28.reuse, RZ ;  /* 0x0000001c05047219 */ /* 0x084fe400000006ff */
[-CC-:B------:R-:W-:Y:S02]  /*3e80*/  SHF.R.U64 R14, R10, R28.reuse, R3.reuse ;  /* 0x0000001c0a0e7219 */ /* 0x180fe40000001203 */
[----:B------:R-:W-:Y:S02]  /*3e90*/  SHF.R.U32.HI R5, RZ, R28, R3 ;  /* 0x0000001cff057219 */ /* 0x000fe40000011603 */
[----:B------:R-:W-:Y:S01]  /*3ea0*/  LOP3.LUT R59, RZ, R4, RZ, 0x33, !PT ;  /* 0x00000004ff3b7212 */ /* 0x000fe200078e33ff */
[----:B------:R-:W2:Y:S01]  /*3eb0*/  LDC R25, c[0x0][0x638] ;  /* 0x00018e00ff197b82 */ /* 0x000ea20000000800 */
[----:B------:R-:W-:Y:S01]  /*3ec0*/  SHF.L.U32 R28, R7, R28, RZ ;  /* 0x0000001c071c7219 */ /* 0x000fe200000006ff */
[----:B------:R-:W-:-:S06]  /*3ed0*/  IMAD.MOV.U32 R4, RZ, RZ, R14 ;  /* 0x000000ffff047224 */ /* 0x000fcc00078e000e */
[----:B------:R-:W0:Y:S01]  /*3ee0*/  LDC R27, c[0x0][0x610] ;  /* 0x00018400ff1b7b82 */ /* 0x000e220000000800 */
[----:B----4-:R-:W-:Y:S05]  /*3ef0*/  @!P0 BRA `(.L_x_103) ;  /* 0x0000000000288947 */ /* 0x010fea0003800000 */
        /* <DEDUP_REMOVED lines=10> */
.L_x_103:
[----:B------:R-:W-:Y:S01]  /*3fa0*/  ISETP.NE.AND P0, PT, R2, 0x1, PT ;  /* 0x000000010200780c */ /* 0x000fe20003f05270 */
[----:B------:R-:W-:Y:S01]  /*3fb0*/  IMAD.MOV R13, RZ, RZ, -R13 ;  /* 0x000000ffff0d7224 */ /* 0x000fe200078e0a0d */
[----:B-1-3--:R-:W-:Y:S01]  /*3fc0*/  SHF.R.U64 R0, R4, R21, R5 ;  /* 0x0000001504007219 */ /* 0x00afe20000001205 */
[----:B0-----:R-:W-:Y:S01]  /*3fd0*/  VIADD R5, R20, 0xffffffff ;  /* 0xffffffff14057836 */ /* 0x001fe20000000000 */
[----:B------:R-:W-:-:S03]  /*3fe0*/  LOP3.LUT R59, R10, R59, RZ, 0xc0, !PT ;  /* 0x0000003b0a3b7212 */ /* 0x000fc600078ec0ff */
[----:B------:R-:W-:Y:S01]  /*3ff0*/  IMAD.MOV R3, RZ, RZ, -R0 ;  /* 0x000000ffff037224 */ /* 0x000fe200078e0a00 */
[----:B------:R-:W-:Y:S01]  /*4000*/  LOP3.LUT R5, R12, R5, RZ, 0xc0, !PT ;  /* 0x000000050c057212 */ /* 0x000fe200078ec0ff */
[----:B------:R-:W-:Y:S02]  /*4010*/  IMAD R59, R28, R0, R59 ;  /* 0x000000001c3b7224 */ /* 0x000fe400078e023b */
[----:B--2---:R-:W-:Y:S02]  /*4020*/  IMAD R0, R3, R25, R14 ;  /* 0x0000001903007224 */ /* 0x004fe400078e020e */
[----:B------:R-:W-:Y:S02]  /*4030*/  @P0 IMAD R26, R15, R13, R24 ;  /* 0x0000000d0f1a0224 */ /* 0x000fe400078e0218 */
[----:B------:R-:W-:Y:S02]  /*4040*/  IMAD R4, R0, R20, R5 ;  /* 0x0000001400047224 */ /* 0x000fe400078e0205 */
[----:B------:R-:W-:-:S02]  /*4050*/  IMAD R59, R59, R27, R26 ;  /* 0x0000001b3b3b7224 */ /* 0x000fc400078e021a */
[----:B------:R-:W-:-:S03]  /*4060*/  IMAD.MOV.U32 R3, RZ, RZ, 0x1 ;  /* 0x00000001ff037424 */ /* 0x000fc600078e00ff */
[----:B------:R-:W-:Y:S02]  /*4070*/  SEL R60, R4, R59, !P0 ;  /* 0x0000003b043c7207 */ /* 0x000fe40004000000 */
[----:B------:R-:W-:Y:S02]  /*4080*/  PRMT R0, R3, 0x7610, R0 ;  /* 0x0000761003007816 */ /* 0x000fe40000000000 */
[----:B------:R-:W-:-:S07]  /*4090*/  SEL R59, R59, R4, !P0 ;  /* 0x000000043b3b7207 */ /* 0x000fce0004000000 */
.L_x_101:
[----:B------:R-:W-:-:S13]  /*40a0*/  LOP3.LUT P0, RZ, R0, 0xff, RZ, 0xc0, !PT ;  /* 0x000000ff00ff7812 */ /* 0x000fda000780c0ff */
[----:B------:R-:W-:Y:S05]  /*40b0*/  @P0 BRA `(.L_x_104) ;  /* 0xffffffd000240947 */ /* 0x000fea000383ffff */
[----:B------:R-:W-:Y:S05]  /*40c0*/  EXIT ;  /* 0x000000000000794d */ /* 0x000fea0003800000 */
.L_x_7:
[----:B0-----:R-:W-:Y:S01]  /*40d0*/  ULDC.64 UR4, c[0x0][0x650] ;  /* 0x0001940000047ab9 */ /* 0x001fe20000000a00 */
        /* <DEDUP_REMOVED lines=25> */
.L_x_106:
[----:B------:R-:W0:Y:S01]  /*4270*/  LDC.64 R26, c[0x0][0x640] ;  /* 0x00019000ff1a7b82 */ /* 0x000e220000000a00 */
[-CC-:B------:R-:W-:Y:S01]  /*4280*/  SHF.R.U64 R21, R12, R8.reuse, R13.reuse ;  /* 0x000000080c157219 */ /* 0x180fe2000000120d */
[----:B------:R-:W-:Y:S01]  /*4290*/  IMAD.MOV.U32 R30, RZ, RZ, 0x1 ;  /* 0x00000001ff1e7424 */ /* 0x000fe200078e00ff */
[----:B------:R-:W-:Y:S02]  /*42a0*/  SHF.R.U32.HI R6, RZ, R8, R13 ;  /* 0x00000008ff067219 */ /* 0x000fe4000001160d */
[----:B------:R-:W-:-:S03]  /*42b0*/  IADD3 R11, P0, RZ, -R21, RZ ;  /* 0x80000015ff0b7210 */ /* 0x000fc60007f1e0ff */
[----:B------:R-:W1:Y:S02]  /*42c0*/  LDC R10, c[0x0][0x618] ;  /* 0x00018600ff0a7b82 */ /* 0x000e640000000800 */
[----:B------:R-:W-:-:S04]  /*42d0*/  IMAD.X R7, RZ, RZ, ~R6, P0 ;  /* 0x000000ffff077224 */ /* 0x000fc800000e0e06 */
[-C--:B------:R-:W-:Y:S02]  /*42e0*/  IMAD R8, R7, R22.reuse, RZ ;  /* 0x0000001607087224 */ /* 0x080fe400078e02ff */
[----:B------:R-:W2:Y:S01]  /*42f0*/  LDC R12, c[0x0][0x608] ;  /* 0x00018200ff0c7b82 */ /* 0x000ea20000000800 */
[----:B------:R-:W-:-:S04]  /*4300*/  IMAD.WIDE.U32 R6, R11, R22, R16 ;  /* 0x000000160b067225 */ /* 0x000fc800078e0010 */
[----:B------:R-:W-:-:S03]  /*4310*/  IMAD R11, R11, R23, R8 ;  /* 0x000000170b0b7224 */ /* 0x000fc600078e0208 */
[----:B------:R-:W3:Y:S01]  /*4320*/  LDC R25, c[0x0][0x658] ;  /* 0x00019600ff197b82 */ /* 0x000ee20000000800 */
[----:B------:R-:W-:Y:S01]  /*4330*/  IMAD.IADD R7, R7, 0x1, R11 ;  /* 0x0000000107077824 */ /* 0x000fe200078e020b */
[----:B0-----:R-:W-:-:S04]  /*4340*/  ISETP.NE.U32.AND P0, PT, R26, RZ, PT ;  /* 0x000000ff1a00720c */ /* 0x001fc80003f05070 */
[----:B------:R-:W-:Y:S02]  /*4350*/  ISETP.NE.AND.EX P0, PT, R27, RZ, PT, P0 ;  /* 0x000000ff1b00720c */ /* 0x000fe40003f05300 */
[----:B------:R-:W0:Y:S01]  /*4360*/  LDC R22, c[0x0][0x600] ;  /* 0x00018000ff167b82 */ /* 0x000e220000000800 */
[-CC-:B-1----:R-:W-:Y:S02]  /*4370*/  SHF.R.U64 R8, R6, R10.reuse, R7.reuse ;  /* 0x0000000a06087219 */ /* 0x182fe40000001207 */
[----:B------:R-:W-:Y:S01]  /*4380*/  SHF.R.U32.HI R7, RZ, R10, R7 ;  /* 0x0000000aff077219 */ /* 0x000fe20000011607 */
[----:B------:R-:W-:-:S04]  /*4390*/  IMAD.MOV.U32 R10, RZ, RZ, -0x1 ;  /* 0xffffffffff0a7424 */ /* 0x000fc800078e00ff */
        /* <DEDUP_REMOVED lines=21> */
.L_x_107:
[----:B------:R-:W-:Y:S01]  /*44f0*/  ISETP.NE.AND P0, PT, R2, 0x1, PT ;  /* 0x000000010200780c */ /* 0x000fe20003f05270 */
[----:B0-----:R-:W-:Y:S01]  /*4500*/  VIADD R11, R22, 0xffffffff ;  /* 0xffffffff160b7836 */ /* 0x001fe20000000000 */
[----:B-1----:R-:W-:Y:S02]  /*4510*/  SHF.R.U64 R6, R6, R24, R7 ;  /* 0x0000001806067219 */ /* 0x002fe40000001207 */
[----:B------:R-:W-:Y:S02]  /*4520*/  SHF.L.U32 R30, R30, R25, RZ ;  /* 0x000000191e1e7219 */ /* 0x000fe400000006ff */
[----:B------:R-:W-:Y:S01]  /*4530*/  LOP3.LUT R5, R23, R32, RZ, 0xc0, !PT ;  /* 0x0000002017057212 */ /* 0x000fe200078ec0ff */
[----:B------:R-:W-:-:S04]  /*4540*/  IMAD.MOV R7, RZ, RZ, -R6 ;  /* 0x000000ffff077224 */ /* 0x000fc800078e0a06 */
[----:B------:R-:W-:Y:S01]  /*4550*/  IMAD R6, R30, R6, R5 ;  /* 0x000000061e067224 */ /* 0x000fe200078e0205 */
[----:B------:R-:W-:Y:S01]  /*4560*/  LOP3.LUT R5, R8, R11, RZ, 0xc0, !PT ;  /* 0x0000000b08057212 */ /* 0x000fe200078ec0ff */
[----:B------:R-:W-:Y:S02]  /*4570*/  @P0 IMAD R3, R9, R14, R4 ;  /* 0x0000000e09030224 */ /* 0x000fe400078e0204 */
[----:B--2---:R-:W-:Y:S02]  /*4580*/  IMAD R4, R7, R28, R20 ;  /* 0x0000001c07047224 */ /* 0x004fe400078e0214 */
[----:B---3--:R-:W-:Y:S02]  /*4590*/  IMAD R3, R6, R29, R3 ;  /* 0x0000001d06037224 */ /* 0x008fe400078e0203 */
[----:B------:R-:W-:Y:S02]  /*45a0*/  IMAD R4, R4, R22, R5 ;  /* 0x0000001604047224 */ /* 0x000fe400078e0205 */
[----:B------:R-:W-:-:S02]  /*45b0*/  IMAD.MOV.U32 R8, RZ, RZ, 0x1 ;  /* 0x00000001ff087424 */ /* 0x000fc400078e00ff */
[----:B------:R-:W-:Y:S01]  /*45c0*/  IMAD.MOV.U32 R6, RZ, RZ, R21 ;  /* 0x000000ffff067224 */ /* 0x000fe200078e0015 */
[----:B------:R-:W-:Y:S02]  /*45d0*/  SEL R7, R4, R3, !P0 ;  /* 0x0000000304077207 */ /* 0x000fe40004000000 */
[----:B------:R-:W-:-:S07]  /*45e0*/  SEL R20, R3, R4, !P0 ;  /* 0x0000000403147207 */ /* 0x000fce0004000000 */
.L_x_105:
[----:B------:R-:W-:-:S08]  /*45f0*/  NOP ;  /* 0x0000000000007918 */ /* 0x000fd00000000000 */
[----:B------:R-:W0:-:S00]  /*4600*/  USETMAXREG.DEALLOC.CTAPOOL 0x28 ;  /* 0x00000028000079c8 */ /* 0x000e0000080e0500 */
[----:B0-----:R-:W-:-:S13]  /*4610*/  ISETP.NE.AND P0, PT, R0, RZ, PT ;  /* 0x000000ff0000720c */ /* 0x001fda0003f05270 */
[----:B------:R-:W-:Y:S05]  /*4620*/  @P0 EXIT ;  /* 0x000000000000094d */ /* 0x000fea0003800000 */
[----:B------:R-:W-:Y:S01]  /*4630*/  LOP3.LUT P0, RZ, R8, 0xff, RZ, 0xc0, !PT ;  /* 0x000000ff08ff7812 */ /* 0x000fe2000780c0ff */
[----:B------:R-:W-:Y:S02]  /*4640*/  IMAD.MOV.U32 R0, RZ, RZ, 0x1 ;  /* 0x00000001ff007424 */ /* 0x000fe400078e00ff */
[----:B------:R-:W-:-:S10]  /*4650*/  IMAD.MOV.U32 R3, RZ, RZ, RZ ;  /* 0x000000ffff037224 */ /* 0x000fd400078e00ff */
[----:B------:R-:W-:Y:S05]  /*4660*/  @!P0 BRA `(.L_x_108) ;  /* 0x0000000c00448947 */ /* 0x000fea0003800000 */
[----:B------:R-:W0:Y:S01]  /*4670*/  LDC R0, c[0x0][0x28c] ;  /* 0x0000a300ff007b82 */ /* 0x000e220000000800 */
[----:B------:R-:W-:Y:S01]  /*4680*/  ULDC UR5, c[0x0][0x658] ;  /* 0x0001960000057ab9 */ /* 0x000fe20000000800 */
[----:B------:R-:W-:Y:S01]  /*4690*/  UMOV UR7, 0xffffffff ;  /* 0xffffffff00077882 */ /* 0x000fe20000000000 */
[----:B------:R-:W-:Y:S01]  /*46a0*/  ULDC UR6, c[0x0][0xc] ;  /* 0x0000030000067ab9 */ /* 0x000fe20000000800 */
[----:B------:R-:W-:Y:S01]  /*46b0*/  USHF.L.U32 UR8, UR7, UR5, URZ ;  /* 0x0000000507087299 */ /* 0x000fe2000800063f */
[----:B------:R-:W-:Y:S01]  /*46c0*/  BSSY B0, `(.L_x_108) ;  /* 0x00000cb000007945 */ /* 0x000fe20003800000 */
[----:B------:R-:W-:Y:S01]  /*46d0*/  UMOV UR9, 0x1 ;  /* 0x0000000100097882 */ /* 0x000fe20000000000 */
[----:B------:R-:W-:Y:S01]  /*46e0*/  ULDC UR7, c[0x0][0x10] ;  /* 0x0000040000077ab9 */ /* 0x000fe20000000800 */
[----:B------:R-:W1:Y:S01]  /*46f0*/  S2UR UR10, SR_CgaCtaId ;  /* 0x00000000000a79c3 */ /* 0x000e620000008800 */
[----:B------:R-:W-:Y:S01]  /*4700*/  UIMAD.WIDE.U32 UR6, UR6, UR7, URZ ;  /* 0x00000007060672a5 */ /* 0x000fe2000f8e003f */
[----:B------:R-:W-:Y:S01]  /*4710*/  IMAD.MOV.U32 R11, RZ, RZ, 0x1 ;  /* 0x00000001ff0b7424 */ /* 0x000fe200078e00ff */
[----:B------:R-:W-:Y:S01]  /*4720*/  USHF.L.U32 UR17, UR9, UR5, URZ ;  /* 0x0000000509117299 */ /* 0x000fe2000800063f */
[----:B------:R-:W-:Y:S01]  /*4730*/  LOP3.LUT R8, R19, 0x2, RZ, 0xfc, !PT ;  /* 0x0000000213087812 */ /* 0x000fe200078efcff */
[----:B------:R-:W-:Y:S01]  /*4740*/  ULDC UR4, c[0x0][0x600] ;  /* 0x0001800000047ab9 */ /* 0x000fe20000000800 */
[----:B------:R-:W-:Y:S01]  /*4750*/  ULDC UR5, c[0x0][0x14] ;  /* 0x0000050000057ab9 */ /* 0x000fe20000000800 */
[----:B------:R-:W-:-:S02]  /*4760*/  UIADD3 UR4, UR4, -0x1, URZ ;  /* 0xffffffff04047890 */ /* 0x000fc4000fffe03f */
[----:B------:R-:W-:Y:S02]  /*4770*/  UIMAD.WIDE.U32 UR22, UR6, UR5, URZ ;  /* 0x00000005061672a5 */ /* 0x000fe4000f8e003f */
[----:B------:R-:W-:Y:S02]  /*4780*/  UIMAD UR13, UR7, UR5, URZ ;  /* 0x00000005070d72a4 */ /* 0x000fe4000f8e023f */
[----:B------:R-:W-:Y:S02]  /*4790*/  ULOP3.LUT UR16, URZ, UR8, URZ, 0x33, !UPT ;  /* 0x000000083f107292 */ /* 0x000fe4000f8e333f */
[----:B------:R-:W-:Y:S01]  /*47a0*/  UIADD3 UR13, UR23, UR13, URZ ;  /* 0x0000000d170d7290 */ /* 0x000fe2000fffe03f */
[----:B0-----:R-:W-:Y:S01]  /*47b0*/  VIADD R0, R0, 0x3f ;  /* 0x0000003f00007836 */ /* 0x001fe20000000000 */
[----:B------:R-:W-:-:S04]  /*47c0*/  ULDC.64 UR24, c[0x0][0x198] ;  /* 0x0000660000187ab9 */ /* 0x000fc80000000a00 */
[----:B------:R-:W-:Y:S01]  /*47d0*/  SHF.R.S32.HI R3, RZ, 0x1f, R0 ;  /* 0x0000001fff037819 */ /* 0x000fe20000011400 */
[----:B-1----:R-:W-:-:S03]  /*47e0*/  IMAD.U32 R9, RZ, RZ, UR10 ;  /* 0x0000000aff097e24 */ /* 0x002fc6000f8e00ff */
[----:B------:R-:W-:Y:S01]  /*47f0*/  LEA.HI R3, R3, R0, RZ, 0x6 ;  /* 0x0000000003037211 */ /* 0x000fe200078f30ff */
[----:B------:R-:W-:-:S03]  /*4800*/  IMAD.MOV.U32 R0, RZ, RZ, 0x1 ;  /* 0x00000001ff007424 */ /* 0x000fc600078e00ff */
[----:B------:R-:W-:Y:S01]  /*4810*/  SHF.R.S32.HI R10, RZ, 0x6, R3 ;  /* 0x00000006ff0a7819 */ /* 0x000fe20000011403 */
[----:B------:R-:W-:Y:S01]  /*4820*/  IMAD.MOV.U32 R3, RZ, RZ, RZ ;  /* 0x000000ffff037224 */ /* 0x000fe200078e00ff */
[----:B------:R-:W-:-:S03]  /*4830*/  LEA R12, R9, 0x100, 0xc ;  /* 0x00000100090c7811 */ /* 0x000fc600078e60ff */
[----:B------:R-:W-:-:S07]  /*4840*/  VIADD R13, R10, 0x1 ;  /* 0x000000010a0d7836 */ /* 0x000fce0000000000 */
.L_x_119:
[----:B------:R-:W-:-:S03]  /*4850*/  UMOV UR5, 0xffffffff ;  /* 0xffffffff00057882 */ /* 0x000fc60000000000 */
[----:B------:R-:W-:Y:S05]  /*4860*/  BRA.DIV UR5, `(.L_x_109) ;  /* 0x0000000e05887947 */ /* 0x000fea000b800000 */
[----:B------:R-:W-:-:S13]  /*4870*/  ELECT P6, URZ, PT ;  /* 0x00000000003f782f */ /* 0x000fda00038c0000 */
.L_x_129:
[----:B------:R-:W0:Y:S01]  /*4880*/  LDC R4, c[0x0][0x28c] ;  /* 0x0000a300ff047b82 */ /* 0x000e220000000800 */
[----:B------:R-:W-:Y:S01]  /*4890*/  BSSY B1, `(.L_x_110) ;  /* 0x000003a000017945 */ /* 0x000fe20003800000 */
[----:B0-----:R-:W-:-:S13]  /*48a0*/  ISETP.LT.OR P6, PT, R4, 0x1, !P6 ;  /* 0x000000010400780c */ /* 0x001fda00077c1670 */
[----:B------:R-:W-:Y:S05]  /*48b0*/  @P6 BRA `(.L_x_111) ;  /* 0x0000000000dc6947 */ /* 0x000fea0003800000 */
[----:B------:R-:W-:Y:S02]  /*48c0*/  IMAD R20, R20, 0x2, R9 ;  /* 0x0000000214147824 */ /* 0x000fe400078e0209 */
[----:B------:R-:W-:Y:S02]  /*48d0*/  IMAD.SHL.U32 R21, R7, 0x40, RZ ;  /* 0x0000004007157824 */ /* 0x000fe400078e00ff */
[----:B------:R-:W-:Y:S02]  /*48e0*/  IMAD.MOV.U32 R24, RZ, RZ, RZ ;  /* 0x000000ffff187224 */ /* 0x000fe400078e00ff */
[----:B------:R-:W-:Y:S02]  /*48f0*/  IMAD.MOV.U32 R4, RZ, RZ, R13 ;  /* 0x000000ffff047224 */ /* 0x000fe400078e000d */
[----:B------:R-:W-:Y:S02]  /*4900*/  IMAD.MOV.U32 R5, RZ, RZ, R0 ;  /* 0x000000ffff057224 */ /* 0x000fe400078e0000 */
[----:B------:R-:W-:-:S02]  /*4910*/  IMAD.MOV.U32 R7, RZ, RZ, R3 ;  /* 0x000000ffff077224 */ /* 0x000fc400078e0003 */
[----:B------:R-:W-:-:S07]  /*4920*/  IMAD.SHL.U32 R20, R20, 0x40, RZ ;  /* 0x0000004014147824 */ /* 0x000fce00078e00ff */
.L_x_114:
[----:B------:R-:W0:Y:S01]  /*4930*/  S2UR UR5, SR_CgaCtaId ;  /* 0x00000000000579c3 */ /* 0x000e220000008800 */
[----:B------:R-:W-:Y:S02]  /*4940*/  MOV R14, 0x400 ;  /* 0x00000400000e7802 */ /* 0x000fe40000000f00 */
[----:B------:R-:W-:-:S13]  /*4950*/  LOP3.LUT P1, RZ, R18, 0x7f, RZ, 0xc0, !PT ;  /* 0x0000007f12ff7812 */ /* 0x000fda000782c0ff */
[----:B------:R-:W1:Y:S01]  /*4960*/  @!P1 LDC R15, c[0x0][0x500] ;  /* 0x00014000ff0f9b82 */ /* 0x000e620000000800 */
[----:B0-----:R-:W-:-:S05]  /*4970*/  IMAD.U32 R9, RZ, RZ, UR5 ;  /* 0x00000005ff097e24 */ /* 0x001fca000f8e00ff */
[----:B------:R-:W-:Y:S02]  /*4980*/  LEA R22, R9, R14, 0x18 ;  /* 0x0000000e09167211 */ /* 0x000fe400078ec0ff */
[----:B------:R-:W-:-:S03]  /*4990*/  SHF.L.U32 R14, R5, 0x1f, RZ ;  /* 0x0000001f050e7819 */ /* 0x000fc600000006ff */
[----:B------:R-:W-:-:S04]  /*49a0*/  IMAD R23, R7, 0x8, R22 ;  /* 0x0000000807177824 */ /* 0x000fc800078e0216 */
[----:B------:R-:W0:Y:S02]  /*49b0*/  SYNCS.PHASECHK.TRANS64.TRYWAIT P0, [R23+URZ+0x18], R14 ;  /* 0x0000180e170075a7 */ /* 0x000e24000800017f */
[----:B01----:R-:W-:Y:S05]  /*49c0*/  @!P0 BRA `(.L_x_112) ;  /* 0x0000000c00508947 */ /* 0x003fea0003800000 */
.L_x_130:
[----:B0-----:R-:W-:Y:S01]  /*49d0*/  PRMT R14, R8, 0x9910, RZ ;  /* 0x00009910080e7816 */ /* 0x001fe200000000ff */
[----:B------:R0:W-:Y:S03]  /*49e0*/  @!P1 SYNCS.ARRIVE.TRANS64 RZ, [R23+URZ], R15 ;  /* 0x0000000f17ff99a7 */ /* 0x0001e6000800003f */
[----:B------:R-:W-:-:S13]  /*49f0*/  ISETP.NE.AND P0, PT, R14, 0x2, PT ;  /* 0x000000020e00780c */ /* 0x000fda0003f05270 */
[----:B0-----:R-:W-:Y:S05]  /*4a00*/  @P0 BRA `(.L_x_113) ;  /* 0x0000000000040947 */ /* 0x001fea0003800000 */
[----:B------:R-:W-:Y:S01]  /*4a10*/  BPT.TRAP 0x1 ;  /* 0x000000040000795c */ /* 0x000fe20000300000 */
.L_x_113:
[C---:B------:R-:W-:Y:S01]  /*4a20*/  IMAD R14, R7.reuse, 0x2000, R12 ;  /* 0x00002000070e7824 */ /* 0x040fe200078e020c */
[----:B------:R-:W-:Y:S01]  /*4a30*/  R2UR UR8, R22 ;  /* 0x00000000160872ca */ /* 0x000fe200000e0000 */
[----:B------:R-:W-:Y:S01]  /*4a40*/  IMAD R22, R7, 0x1000, R22 ;  /* 0x0000100007167824 */ /* 0x000fe200078e0216 */
[----:B------:R-:W-:Y:S01]  /*4a50*/  R2UR UR18, R20 ;  /* 0x00000000141272ca */ /* 0x000fe200000e0000 */
[----:B------:R-:W-:Y:S01]  /*4a60*/  VIADD R4, R4, 0xffffffff ;  /* 0xffffffff04047836 */ /* 0x000fe20000000000 */
[----:B------:R-:W-:Y:S01]  /*4a70*/  R2UR UR5, R14 ;  /* 0x000000000e0572ca */ /* 0x000fe200000e0000 */
[----:B------:R-:W-:Y:S01]  /*4a80*/  UIADD3 UR6, UP0, UR24, 0xf0, URZ ;  /* 0x000000f018067890 */ /* 0x000fe2000ff1e03f */
[----:B------:R-:W-:Y:S01]  /*4a90*/  R2UR UR11, R22 ;  /* 0x00000000160b72ca */ /* 0x000fe200000e0000 */
[----:B------:R-:W-:Y:S01]  /*4aa0*/  UIADD3 UR26, UP1, UR24, 0x1f0, URZ ;  /* 0x000001f0181a7890 */ /* 0x000fe2000ff3e03f */
[----:B------:R-:W-:Y:S01]  /*4ab0*/  R2UR UR9, R23 ;  /* 0x00000000170972ca */ /* 0x000fe200000e0000 */
[----:B------:R-:W-:Y:S01]  /*4ac0*/  UIADD3.X UR7, URZ, UR25, URZ, UP0, !UPT ;  /* 0x000000193f077290 */ /* 0x000fe200087fe43f */
[----:B------:R-:W-:Y:S01]  /*4ad0*/  R2UR UR10, R24 ;  /* 0x00000000180a72ca */ /* 0x000fe200000e0000 */
[----:B------:R-:W-:Y:S01]  /*4ae0*/  VIADD R7, R7, 0x1 ;  /* 0x0000000107077836 */ /* 0x000fe20000000000 */
[----:B------:R-:W-:Y:S01]  /*4af0*/  R2UR UR12, R6 ;  /* 0x00000000060c72ca */ /* 0x000fe200000e0000 */
[----:B------:R-:W-:Y:S01]  /*4b00*/  UIADD3.X UR27, URZ, UR25, URZ, UP1, !UPT ;  /* 0x000000193f1b7290 */ /* 0x000fe20008ffe43f */
[----:B------:R-:W-:Y:S01]  /*4b10*/  R2UR UR19, R21 ;  /* 0x00000000151372ca */ /* 0x000fe200000e0000 */
[----:B------:R-:W-:Y:S01]  /*4b20*/  UMOV UR20, 0x30000 ;  /* 0x0003000000147882 */ /* 0x000fe20000000000 */
[----:B------:R-:W-:Y:S01]  /*4b30*/  ISETP.GT.AND P1, PT, R4, 0x1, PT ;  /* 0x000000010400780c */ /* 0x000fe20003f24270 */
[----:B------:R-:W-:Y:S01]  /*4b40*/  UIADD3 UR8, UR8, UR5, URZ ;  /* 0x0000000508087290 */ /* 0x000fe2000fffe03f */
[----:B------:R-:W-:Y:S01]  /*4b50*/  ISETP.NE.AND P0, PT, R7, 0x3, PT ;  /* 0x000000030700780c */ /* 0x000fe20003f05270 */
[----:B------:R-:W-:Y:S01]  /*4b60*/  UIADD3 UR5, UR11, 0x6100, URZ ;  /* 0x000061000b057890 */ /* 0x000fe2000fffe03f */
[----:B------:R-:W-:Y:S01]  /*4b70*/  VIADD R24, R24, 0x40 ;  /* 0x0000004018187836 */ /* 0x000fe20000000000 */
[----:B------:R-:W-:Y:S01]  /*4b80*/  UMOV UR14, 0x0 ;  /* 0x00000000000e7882 */ /* 0x000fe20000000000 */
[----:B------:R-:W-:Y:S01]  /*4b90*/  UMOV UR15, 0x10000000 ;  /* 0x10000000000f7882 */ /* 0x000fe20000000000 */
[----:B------:R-:W-:Y:S01]  /*4ba0*/  UMOV UR11, UR18 ;  /* 0x00000012000b7c82 */ /* 0x000fe20008000000 */
[----:B------:R-:W-:-:S02]  /*4bb0*/  SEL R14, RZ, 0x1, P0 ;  /* 0x00000001ff0e7807 */ /* 0x000fc40000000000 */
[----:B------:R0:W-:Y:S01]  /*4bc0*/  UTMALDG.3D.MULTICAST [UR8], [UR6], UR20, desc[UR14] ;  /* 0x00000e08060073b4 */ /* 0x0001e20008011814 */
[----:B------:R-:W-:Y:S02]  /*4bd0*/  SEL R7, R7, RZ, P0 ;  /* 0x000000ff07077207 */ /* 0x000fe40000000000 */
[----:B------:R-:W-:Y:S01]  /*4be0*/  LOP3.LUT R5, R5, R14, RZ, 0x3c, !PT ;  /* 0x0000000e05057212 */ /* 0x000fe200078e3cff */
[----:B0-----:R-:W-:Y:S01]  /*4bf0*/  UMOV UR8, UR5 ;  /* 0x0000000500087c82 */ /* 0x001fe20008000000 */
[----:B------:R-:W-:Y:S02]  /*4c00*/  UMOV UR11, UR19 ;  /* 0x00000013000b7c82 */ /* 0x000fe40008000000 */
[----:B------:R0:W-:Y:S02]  /*4c10*/  UTMALDG.3D [UR8], [UR26], desc[UR14] ;  /* 0x00000e081a0075b4 */ /* 0x0001e40008011000 */
[----:B0-----:R-:W-:Y:S05]  /*4c20*/  @P1 BRA `(.L_x_114) ;  /* 0xfffffffc00401947 */ /* 0x001fea000383ffff */
.L_x_111:
[----:B------:R-:W-:Y:S05]  /*4c30*/  BSYNC B1 ;  /* 0x0000000000017941 */ /* 0x000fea0003800000 */
.L_x_110:
[----:B------:R-:W-:Y:S01]  /*4c40*/  LOP3.LUT P1, RZ, R11, 0xff, RZ, 0xc0, !PT ;  /* 0x000000ff0bff7812 */ /* 0x000fe2000782c0ff */
[C---:B------:R-:W-:Y:S01]  /*4c50*/  IMAD.IADD R6, R10.reuse, 0x1, R3 ;  /* 0x000000010a067824 */ /* 0x040fe200078e0203 */
[----:B------:R-:W-:Y:S01]  /*4c60*/  ULDC.64 UR6, c[0x0][0x650] ;  /* 0x0001940000067ab9 */ /* 0x000fe20000000a00 */
[----:B------:R-:W-:Y:S01]  /*4c70*/  ISETP.GE.U32.AND P2, PT, R10, 0x3, PT ;  /* 0x000000030a00780c */ /* 0x000fe20003f46070 */
[----:B------:R-:W-:Y:S01]  /*4c80*/  BSSY B1, `(.L_x_115) ;  /* 0x000006c000017945 */ /* 0x000fe20003800000 */
[----:B------:R-:W-:Y:S01]  /*4c90*/  IMAD.MOV.U32 R20, RZ, RZ, -0x1 ;  /* 0xffffffffff147424 */ /* 0x000fe200078e00ff */
[----:B------:R-:W-:Y:S01]  /*4ca0*/  ISETP.GT.U32.AND P0, PT, R6, 0x2, PT ;  /* 0x000000020600780c */ /* 0x000fe20003f04070 */
[----:B------:R-:W-:Y:S01]  /*4cb0*/  IMAD.MOV.U32 R7, RZ, RZ, -0x1 ;  /* 0xffffffffff077424 */ /* 0x000fe200078e00ff */
[----:B------:R-:W-:Y:S02]  /*4cc0*/  PRMT R11, RZ, 0x7610, R11 ;  /* 0x00007610ff0b7816 */ /* 0x000fe4000000000b */
[----:B------:R-:W-:-:S03]  /*4cd0*/  ISETP.LT.U32.AND P0, PT, R10, 0x3, P0 ;  /* 0x000000030a00780c */ /* 0x000fc60000701070 */
[----:B------:R-:W0:Y:S01]  /*4ce0*/  @P1 S2R R9, SR_CgaCtaId ;  /* 0x0000000000091919 */ /* 0x000e220000008800 */
[----:B------:R-:W-:-:S04]  /*4cf0*/  @P1 MOV R4, 0x400 ;  /* 0x0000040000041802 */ /* 0x000fc80000000f00 */
[----:B0-----:R-:W-:Y:S01]  /*4d00*/  @P1 LEA R3, R9, R4, 0x18 ;  /* 0x0000000409031211 */ /* 0x001fe200078ec0ff */
[----:B------:R-:W-:-:S03]  /*4d10*/  IMAD.WIDE.U32 R4, R6, -0x55555555, RZ ;  /* 0xaaaaaaab06047825 */ /* 0x000fc600078e00ff */
[----:B------:R0:W-:Y:S01]  /*4d20*/  @P1 SYNCS.ARRIVE.TRANS64.A1T0 RZ, [R3+URZ+0x48], RZ ;  /* 0x000048ff03ff19a7 */ /* 0x0001e2000810003f */
[----:B------:R-:W-:Y:S02]  /*4d30*/  IADD3 R16, P1, R16, UR22, RZ ;  /* 0x0000001610107c10 */ /* 0x000fe4000ff3e0ff */
[----:B------:R-:W-:Y:S02]  /*4d40*/  SHF.R.U32.HI R5, RZ, 0x1, R5 ;  /* 0x00000001ff057819 */ /* 0x000fe40000011605 */
[----:B------:R-:W-:Y:S02]  /*4d50*/  IADD3.X R17, R17, UR13, RZ, P1, !PT ;  /* 0x0000000d11117c10 */ /* 0x000fe40008ffe4ff */
[----:B------:R-:W-:Y:S02]  /*4d60*/  PRMT R4, RZ, 0x7610, R4 ;  /* 0x00007610ff047816 */ /* 0x000fe40000000004 */
[----:B0-----:R-:W-:Y:S02]  /*4d70*/  SEL R3, RZ, 0x1, !P0 ;  /* 0x00000001ff037807 */ /* 0x001fe40004000000 */
[----:B------:R-:W-:-:S02]  /*4d80*/  ISETP.GE.U32.AND P0, PT, R16, UR6, PT ;  /* 0x0000000610007c0c */ /* 0x000fc4000bf06070 */
[----:B------:R-:W-:Y:S01]  /*4d90*/  LOP3.LUT R0, R0, R3, RZ, 0x3c, !PT ;  /* 0x0000000300007212 */ /* 0x000fe200078e3cff */
[----:B------:R-:W-:Y:S01]  /*4da0*/  IMAD R3, R5, -0x3, R6 ;  /* 0xfffffffd05037824 */ /* 0x000fe200078e0206 */
[----:B------:R-:W-:Y:S01]  /*4db0*/  ISETP.GE.U32.AND.EX P0, PT, R17, UR7, PT, P0 ;  /* 0x0000000711007c0c */ /* 0x000fe2000bf06100 */
[----:B------:R-:W-:Y:S01]  /*4dc0*/  IMAD.MOV.U32 R6, RZ, RZ, -0x1 ;  /* 0xffffffffff067424 */ /* 0x000fe200078e00ff */
[----:B------:R-:W-:-:S11]  /*4dd0*/  @P2 LOP3.LUT R0, R0, 0x1, R5, 0x78, !PT ;  /* 0x0000000100002812 */ /* 0x000fd600078e7805 */
[----:B------:R-:W-:Y:S05]  /*4de0*/  @P0 BRA `(.L_x_116) ;  /* 0x0000000400540947 */ /* 0x000fea0003800000 */
[----:B------:R-:W0:Y:S01]  /*4df0*/  S2R R15, SR_CTAID.X ;  /* 0x00000000000f7919 */ /* 0x000e220000002500 */
[----:B------:R-:W-:Y:S01]  /*4e00*/  ULDC.64 UR6, c[0x0][0x628] ;  /* 0x00018a0000067ab9 */ /* 0x000fe20000000a00 */
[----:B------:R-:W-:Y:S01]  /*4e10*/  ULDC UR8, c[0x0][0x630] ;  /* 0x00018c0000087ab9 */ /* 0x000fe20000000800 */
[----:B------:R-:W-:Y:S01]  /*4e20*/  ISETP.NE.U32.AND P0, PT, RZ, UR6, PT ;  /* 0x00000006ff007c0c */ /* 0x000fe2000bf05070 */
[----:B------:R-:W1:Y:S01]  /*4e30*/  S2R R20, SR_CTAID.Y ;  /* 0x0000000000147919 */ /* 0x000e620000002600 */
[----:B------:R-:W-:Y:S01]  /*4e40*/  ULDC UR9, c[0x0][0x150] ;  /* 0x0000540000097ab9 */ /* 0x000fe20000000800 */
[----:B------:R-:W-:Y:S01]  /*4e50*/  IMAD.MOV.U32 R4, RZ, RZ, R16 ;  /* 0x000000ffff047224 */ /* 0x000fe200078e0010 */
[----:B------:R-:W-:Y:S01]  /*4e60*/  ISETP.NE.AND.EX P0, PT, RZ, UR7, PT, P0 ;  /* 0x00000007ff007c0c */ /* 0x000fe2000bf05300 */
[----:B------:R-:W-:Y:S01]  /*4e70*/  IMAD.MOV.U32 R5, RZ, RZ, R17 ;  /* 0x000000ffff057224 */ /* 0x000fe200078e0011 */
[----:B0-----:R-:W-:-:S11]  /*4e80*/  I2FP.F32.U32 R22, R15 ;  /* 0x0000000f00167245 */ /* 0x001fd60000201000 */
[----:B------:R-:W-:Y:S05]  /*4e90*/  @!P0 BRA `(.L_x_117) ;  /* 0x0000000000288947 */ /* 0x000fea0003800000 */
[----:B------:R-:W-:Y:S02]  /*4ea0*/  ULDC UR5, c[0x0][0x634] ;  /* 0x00018d0000057ab9 */ /* 0x000fe40000000800 */
[----:B------:R-:W-:-:S05]  /*4eb0*/  IADD3 R5, P0, R16, UR5, RZ ;  /* 0x0000000510057c10 */ /* 0x000fca000ff1e0ff */
[----:B------:R-:W-:-:S04]  /*4ec0*/  IMAD.X R21, RZ, RZ, R17, P0 ;  /* 0x000000ffff157224 */ /* 0x000fc800000e0611 */
[----:B------:R-:W-:-:S04]  /*4ed0*/  IMAD.WIDE.U32 R6, R21, UR6, RZ ;  /* 0x0000000615067c25 */ /* 0x000fc8000f8e00ff */
[----:B------:R-:W-:-:S04]  /*4ee0*/  IMAD.WIDE.U32 R6, P0, R5, UR7, R6 ;  /* 0x0000000705067c25 */ /* 0x000fc8000f800006 */
[----:B------:R-:W-:-:S04]  /*4ef0*/  IMAD.WIDE.U32 R4, R5, UR6, RZ ;  /* 0x0000000605047c25 */ /* 0x000fc8000f8e00ff */
[----:B------:R-:W-:Y:S01]  /*4f00*/  IMAD.MOV.U32 R4, RZ, RZ, R7 ;  /* 0x000000ffff047224 */ /* 0x000fe200078e0007 */
[----:B------:R-:W-:Y:S01]  /*4f10*/  IADD3 RZ, P1, R5, R6, RZ ;  /* 0x0000000605ff7210 */ /* 0x000fe20007f3e0ff */
[----:B------:R-:W-:-:S04]  /*4f20*/  IMAD.X R5, RZ, RZ, RZ, P0 ;  /* 0x000000ffff057224 */ /* 0x000fc800000e06ff */
[----:B------:R-:W-:-:S08]  /*4f30*/  IMAD.WIDE.U32.X R4, R21, UR7, R4, P1 ;  /* 0x0000000715047c25 */ /* 0x000fd000088e0404 */
.L_x_117:
[--C-:B------:R-:W-:Y:S01]  /*4f40*/  SHF.R.U64 R14, R4, UR8, R5.reuse ;  /* 0x00000008040e7c19 */ /* 0x100fe20008001205 */
[----:B------:R-:W-:Y:S01]  /*4f50*/  FMUL R22, R22, UR9 ;  /* 0x0000000916167c20 */ /* 0x000fe20008400000 */
[----:B------:R-:W-:Y:S01]  /*4f60*/  SHF.R.U32.HI R4, RZ, UR8, R5 ;  /* 0x00000008ff047c19 */ /* 0x000fe20008011605 */
[----:B------:R-:W0:Y:S01]  /*4f70*/  LDC R6, c[0x0][0x144] ;  /* 0x00005100ff067b82 */ /* 0x000e220000000800 */
[----:B------:R-:W-:Y:S01]  /*4f80*/  IADD3 R5, P0, RZ, -R14, RZ ;  /* 0x8000000eff057210 */ /* 0x000fe20007f1e0ff */
[----:B------:R-:W-:Y:S01]  /*4f90*/  ULDC UR5, c[0x0][0x154] ;  /* 0x0000550000057ab9 */ /* 0x000fe20000000800 */
[----:B-1----:R-:W-:Y:S01]  /*4fa0*/  I2FP.F32.U32 R7, R20 ;  /* 0x0000001400077245 */ /* 0x002fe20000201000 */
[----:B------:R-:W1:Y:S01]  /*4fb0*/  F2I.U32.TRUNC.NTZ R22, R22 ;  /* 0x0000001600167305 */ /* 0x000e62000020f000 */
[----:B------:R-:W-:Y:S01]  /*4fc0*/  ULDC.64 UR6, c[0x0][0x620] ;  /* 0x0001880000067ab9 */ /* 0x000fe20000000a00 */
[----:B------:R-:W-:Y:S01]  /*4fd0*/  IMAD.X R4, RZ, RZ, ~R4, P0 ;  /* 0x000000ffff047224 */ /* 0x000fe200000e0e04 */
[----:B------:R-:W-:Y:S01]  /*4fe0*/  ISETP.NE.AND P2, PT, R2, 0x1, PT ;  /* 0x000000010200780c */ /* 0x000fe20003f45270 */
[----:B------:R-:W-:Y:S01]  /*4ff0*/  FMUL R23, R7, UR5 ;  /* 0x0000000507177c20 */ /* 0x000fe20008400000 */
[----:B------:R-:W2:Y:S01]  /*5000*/  LDC R25, c[0x0][0x148] ;  /* 0x00005200ff197b82 */ /* 0x000ea20000000800 */
[----:B------:R-:W-:Y:S01]  /*5010*/  IMAD R4, R4, UR6, RZ ;  /* 0x0000000604047c24 */ /* 0x000fe2000f8e02ff */
[----:B------:R-:W-:-:S03]  /*5020*/  ULDC UR5, c[0x0][0x618] ;  /* 0x0001860000057ab9 */ /* 0x000fc60000000800 */
[----:B------:R-:W3:Y:S01]  /*5030*/  F2I.U32.TRUNC.NTZ R23, R23 ;  /* 0x0000001700177305 */ /* 0x000ee2000020f000 */
[C---:B------:R-:W-:Y:S02]  /*5040*/  IMAD R7, R5.reuse, UR7, R4 ;  /* 0x0000000705077c24 */ /* 0x040fe4000f8e0204 */
[----:B------:R-:W-:Y:S01]  /*5050*/  IMAD.WIDE.U32 R4, R5, UR6, R16 ;  /* 0x0000000605047c25 */ /* 0x000fe2000f8e0010 */
[----:B------:R-:W-:Y:S02]  /*5060*/  ULDC.64 UR6, c[0x0][0x640] ;  /* 0x0001900000067ab9 */ /* 0x000fe40000000a00 */
[----:B------:R-:W-:Y:S01]  /*5070*/  ISETP.NE.U32.AND P0, PT, RZ, UR6, PT ;  /* 0x00000006ff007c0c */ /* 0x000fe2000bf05070 */
[----:B------:R-:W-:Y:S02]  /*5080*/  IMAD.IADD R5, R5, 0x1, R7 ;  /* 0x0000000105057824 */ /* 0x000fe400078e0207 */
[----:B-1----:R-:W-:Y:S01]  /*5090*/  IMAD.MOV R22, RZ, RZ, -R22 ;  /* 0x000000ffff167224 */ /* 0x002fe200078e0a16 */
[----:B------:R-:W-:-:S02]  /*50a0*/  ISETP.NE.AND.EX P0, PT, RZ, UR7, PT, P0 ;  /* 0x00000007ff007c0c */ /* 0x000fc4000bf05300 */
[----:B------:R-:W-:Y:S01]  /*50b0*/  SHF.R.U64 R21, R4, UR5, R5 ;  /* 0x0000000504157c19 */ /* 0x000fe20008001205 */
[----:B0-----:R-:W-:Y:S01]  /*50c0*/  IMAD R15, R6, R22, R15 ;  /* 0x00000016060f7224 */ /* 0x001fe200078e020f */
[----:B------:R-:W-:Y:S01]  /*50d0*/  SHF.R.U32.HI R4, RZ, UR5, R5 ;  /* 0x00000005ff047c19 */ /* 0x000fe20008011605 */
[----:B------:R-:W-:Y:S01]  /*50e0*/  ULDC UR5, c[0x0][0x608] ;  /* 0x0001820000057ab9 */ /* 0x000fe20000000800 */
[----:B---3--:R-:W-:Y:S02]  /*50f0*/  IMAD.MOV R6, RZ, RZ, -R23 ;  /* 0x000000ffff067224 */ /* 0x008fe400078e0a17 */
[--C-:B------:R-:W-:Y:S02]  /*5100*/  SHF.R.U64 R22, R21, UR5, R4.reuse ;  /* 0x0000000515167c19 */ /* 0x100fe40008001204 */
[----:B------:R-:W-:Y:S01]  /*5110*/  SHF.R.U32.HI R5, RZ, UR5, R4 ;  /* 0x00000005ff057c19 */ /* 0x000fe20008011604 */
[----:B------:R-:W-:Y:S01]  /*5120*/  ULDC UR5, c[0x0][0x658] ;  /* 0x0001960000057ab9 */ /* 0x000fe20000000800 */
[----:B--2---:R-:W-:-:S02]  /*5130*/  @P2 IMAD R15, R25, R6, R20 ;  /* 0x00000006190f2224 */ /* 0x004fc400078e0214 */
[--C-:B------:R-:W-:Y:S02]  /*5140*/  SHF.R.U64 R20, R22, UR5, R5.reuse ;  /* 0x0000000516147c19 */ /* 0x100fe40008001205 */
[----:B------:R-:W-:-:S03]  /*5150*/  SHF.R.U32.HI R23, RZ, UR5, R5 ;  /* 0x00000005ff177c19 */ /* 0x000fc60008011605 */
[----:B------:R-:W-:Y:S02]  /*5160*/  IMAD.MOV.U32 R6, RZ, RZ, R20 ;  /* 0x000000ffff067224 */ /* 0x000fe400078e0014 */
[----:B------:R-:W-:Y:S01]  /*5170*/  IMAD.MOV.U32 R5, RZ, RZ, R23 ;  /* 0x000000ffff057224 */ /* 0x000fe200078e0017 */
[----:B------:R-:W-:Y:S06]  /*5180*/  @!P0 BRA `(.L_x_118) ;  /* 0x00000000002c8947 */ /* 0x000fec0003800000 */
        /* <DEDUP_REMOVED lines=9> */
[----:B------:R-:W-:-:S04]  /*5220*/  IMAD.WIDE.U32.X R4, R23, UR7, R4, P1 ;  /* 0x0000000717047c25 */ /* 0x000fc800088e0404 */
[----:B------:R-:W-:-:S07]  /*5230*/  IMAD.MOV.U32 R6, RZ, RZ, R4 ;  /* 0x000000ffff067224 */ /* 0x000fce00078e0004 */
.L_x_118:
[----:B------:R-:W-:Y:S01]  /*5240*/  ULDC UR5, c[0x0][0x648] ;  /* 0x0001920000057ab9 */ /* 0x000fe20000000800 */
[----:B------:R-:W-:Y:S01]  /*5250*/  LOP3.LUT R4, R22, UR16, RZ, 0xc0, !PT ;  /* 0x0000001016047c12 */ /* 0x000fe2000f8ec0ff */
[----:B------:R-:W-:Y:S01]  /*5260*/  ULDC UR6, c[0x0][0x610] ;  /* 0x0001840000067ab9 */ /* 0x000fe20000000800 */
[----:B------:R-:W-:Y:S01]  /*5270*/  SHF.R.U64 R5, R6, UR5, R5 ;  /* 0x0000000506057c19 */ /* 0x000fe20008001205 */
[----:B------:R-:W-:Y:S01]  /*5280*/  ULDC UR5, c[0x0][0x638] ;  /* 0x00018e0000057ab9 */ /* 0x000fe20000000800 */
[----:B------:R-:W-:Y:S01]  /*5290*/  LOP3.LUT R21, R21, UR4, RZ, 0xc0, !PT ;  /* 0x0000000415157c12 */ /* 0x000fe2000f8ec0ff */
[----:B------:R-:W-:Y:S02]  /*52a0*/  IMAD.MOV.U32 R6, RZ, RZ, R14 ;  /* 0x000000ffff067224 */ /* 0x000fe400078e000e */
[----:B------:R-:W-:Y:S02]  /*52b0*/  IMAD.MOV R7, RZ, RZ, -R5 ;  /* 0x000000ffff077224 */ /* 0x000fe400078e0a05 */
[----:B------:R-:W-:-:S02]  /*52c0*/  IMAD R4, R5, UR17, R4 ;  /* 0x0000001105047c24 */ /* 0x000fc4000f8e0204 */
[----:B------:R-:W-:Y:S01]  /*52d0*/  IMAD R20, R7, UR5, R20 ;  /* 0x0000000507147c24 */ /* 0x000fe2000f8e0214 */
[----:B------:R-:W-:Y:S01]  /*52e0*/  ULDC UR5, c[0x0][0x600] ;  /* 0x0001800000057ab9 */ /* 0x000fe20000000800 */
[----:B------:R-:W-:Y:S02]  /*52f0*/  IMAD R15, R4, UR6, R15 ;  /* 0x00000006040f7c24 */ /* 0x000fe4000f8e020f */
[----:B------:R-:W-:Y:S02]  /*5300*/  IMAD R20, R20, UR5, R21 ;  /* 0x0000000514147c24 */ /* 0x000fe4000f8e0215 */
[----:B------:R-:W-:-:S03]  /*5310*/  IMAD.MOV.U32 R4, RZ, RZ, 0x1 ;  /* 0x00000001ff047424 */ /* 0x000fc600078e00ff */
[----:B------:R-:W-:Y:S02]  /*5320*/  SEL R7, R20, R15, !P2 ;  /* 0x0000000f14077207 */ /* 0x000fe40005000000 */
[----:B------:R-:W-:-:S07]  /*5330*/  SEL R20, R15, R20, !P2 ;  /* 0x000000140f147207 */ /* 0x000fce0005000000 */
.L_x_116:
[----:B------:R-:W-:Y:S05]  /*5340*/  BSYNC B1 ;  /* 0x0000000000017941 */ /* 0x000fea0003800000 */
.L_x_115:
[----:B------:R-:W-:-:S13]  /*5350*/  LOP3.LUT P0, RZ, R4, 0xff, RZ, 0xc0, !PT ;  /* 0x000000ff04ff7812 */ /* 0x000fda000780c0ff */
[----:B------:R-:W-:Y:S05]  /*5360*/  @P0 BRA `(.L_x_119) ;  /* 0xfffffff400380947 */ /* 0x000fea000383ffff */
[----:B------:R-:W-:Y:S05]  /*5370*/  BSYNC B0 ;  /* 0x0000000000007941 */ /* 0x000fea0003800000 */
.L_x_108:
[----:B------:R-:W-:-:S03]  /*5380*/  UMOV UR5, 0xffffffff ;  /* 0xffffffff00057882 */ /* 0x000fc60000000000 */
[----:B------:R-:W-:Y:S05]  /*5390*/  BRA.DIV UR5, `(.L_x_120) ;  /* 0x0000000205f07947 */ /* 0x000fea000b800000 */
[----:B------:R-:W-:-:S13]  /*53a0*/  ELECT P6, URZ, PT ;  /* 0x00000000003f782f */ /* 0x000fda00038c0000 */
.L_x_133:
[----:B------:R-:W-:Y:S04]  /*53b0*/  BSSY B0, `(.L_x_121) ;  /* 0x0000022000007945 */ /* 0x000fe80003800000 */
[----:B------:R-:W-:Y:S05]  /*53c0*/  @!P6 BRA `(.L_x_122) ;  /* 0x000000000080e947 */ /* 0x000fea0003800000 */
[----:B------:R-:W-:-:S04]  /*53d0*/  LOP3.LUT R19, R19, 0x2, RZ, 0xfc, !PT ;  /* 0x0000000213137812 */ /* 0x000fc800078efcff */
[----:B------:R-:W-:-:S13]  /*53e0*/  ISETP.NE.AND P0, PT, R19, 0x3, PT ;  /* 0x000000031300780c */ /* 0x000fda0003f05270 */
[----:B------:R-:W-:Y:S05]  /*53f0*/  @!P0 BRA `(.L_x_123) ;  /* 0x0000000000048947 */ /* 0x000fea0003800000 */
[----:B------:R-:W-:Y:S01]  /*5400*/  BPT.TRAP 0x1 ;  /* 0x000000040000795c */ /* 0x000fe20000300000 */
.L_x_123:
[----:B------:R-:W0:Y:S01]  /*5410*/  S2R R5, SR_CgaCtaId ;  /* 0x0000000000057919 */ /* 0x000e220000008800 */
[----:B------:R-:W-:Y:S02]  /*5420*/  MOV R2, 0x400 ;  /* 0x0000040000027802 */ /* 0x000fe40000000f00 */
[----:B------:R-:W-:Y:S02]  /*5430*/  SHF.L.U32 R4, R0, 0x1f, RZ ;  /* 0x0000001f00047819 */ /* 0x000fe400000006ff */
[----:B0-----:R-:W-:-:S05]  /*5440*/  LEA R2, R5, R2, 0x18 ;  /* 0x0000000205027211 */ /* 0x001fca00078ec0ff */
[----:B------:R-:W-:-:S04]  /*5450*/  VIADD R2, R2, 0x18 ;  /* 0x0000001802027836 */ /* 0x000fc80000000000 */
[C---:B------:R-:W-:Y:S02]  /*5460*/  IMAD R7, R3.reuse, 0x8, R2 ;  /* 0x0000000803077824 */ /* 0x040fe400078e0202 */
[----:B------:R-:W-:Y:S02]  /*5470*/  VIADD R3, R3, 0x1 ;  /* 0x0000000103037836 */ /* 0x000fe40000000000 */
[----:B------:R-:W0:Y:S03]  /*5480*/  SYNCS.PHASECHK.TRANS64.TRYWAIT P0, [R7+URZ], R4 ;  /* 0x00000004070075a7 */ /* 0x000e26000800017f */
[----:B------:R-:W-:-:S04]  /*5490*/  ISETP.NE.AND P1, PT, R3, 0x3, PT ;  /* 0x000000030300780c */ /* 0x000fc80003f25270 */
[----:B------:R-:W-:Y:S02]  /*54a0*/  SEL R5, RZ, 0x1, P1 ;  /* 0x00000001ff057807 */ /* 0x000fe40000800000 */
[----:B------:R-:W-:Y:S02]  /*54b0*/  SEL R3, R3, RZ, P1 ;  /* 0x000000ff03037207 */ /* 0x000fe40000800000 */
[----:B------:R-:W-:-:S03]  /*54c0*/  LOP3.LUT R9, R0, R5, RZ, 0x3c, !PT ;  /* 0x0000000500097212 */ /* 0x000fc600078e3cff */
[----:B------:R-:W-:Y:S01]  /*54d0*/  IMAD R6, R3, 0x8, R2 ;  /* 0x0000000803067824 */ /* 0x000fe200078e0202 */
[----:B------:R-:W-:Y:S01]  /*54e0*/  SHF.L.U32 R5, R9, 0x1f, RZ ;  /* 0x0000001f09057819 */ /* 0x000fe200000006ff */
[----:B0-----:R-:W-:Y:S06]  /*54f0*/  @!P0 BRA `(.L_x_124) ;  /* 0x0000000000b88947 */ /* 0x001fec0003800000 */
.L_x_134:
[----:B------:R-:W1:Y:S01]  /*5500*/  SYNCS.PHASECHK.TRANS64.TRYWAIT P0, [R6+URZ], R5 ;  /* 0x00000005060075a7 */ /* 0x000e62000800017f */
[----:B------:R-:W-:-:S05]  /*5510*/  VIADD R0, R3, 0x1 ;  /* 0x0000000103007836 */ /* 0x000fca0000000000 */
[----:B------:R-:W-:-:S04]  /*5520*/  ISETP.NE.AND P1, PT, R0, 0x3, PT ;  /* 0x000000030000780c */ /* 0x000fc80003f25270 */
[----:B0-----:R-:W-:Y:S02]  /*5530*/  SEL R4, RZ, 0x1, P1 ;  /* 0x00000001ff047807 */ /* 0x001fe40000800000 */
[----:B------:R-:W-:Y:S02]  /*5540*/  SEL R3, R0, RZ, P1 ;  /* 0x000000ff00037207 */ /* 0x000fe40000800000 */
[----:B------:R-:W-:Y:S01]  /*5550*/  LOP3.LUT R0, R9, R4, RZ, 0x3c, !PT ;  /* 0x0000000409007212 */ /* 0x000fe200078e3cff */
[----:B-1----:R-:W-:Y:S06]  /*5560*/  @!P0 BRA `(.L_x_125) ;  /* 0x0000000000b08947 */ /* 0x002fec0003800000 */
.L_x_135:
[----:B------:R-:W-:Y:S01]  /*5570*/  IMAD R3, R3, 0x8, R2 ;  /* 0x0000000803037824 */ /* 0x000fe200078e0202 */
[----:B------:R-:W-:-:S07]  /*5580*/  SHF.L.U32 R0, R0, 0x1f, RZ ;  /* 0x0000001f00007819 */ /* 0x000fce00000006ff */
.L_x_126:
[----:B-1----:R1:W2:Y:S02]  /*5590*/  SYNCS.PHASECHK.TRANS64.TRYWAIT P0, [R3+URZ], R0 ;  /* 0x00000000030075a7 */ /* 0x0022a4000800017f */
[----:B--2---:R-:W-:Y:S05]  /*55a0*/  @!P0 NANOSLEEP.SYNCS 0x989680 ;  /* 0x009896800000895d */ /* 0x004fea0003900000 */
[----:B------:R-:W2:Y:S02]  /*55b0*/  @!P0 SYNCS.PHASECHK.TRANS64 P0, [R3+URZ], R0 ;  /* 0x00000000030085a7 */ /* 0x000ea4000800007f */
[----:B--2---:R-:W-:Y:S05]  /*55c0*/  @!P0 BRA `(.L_x_126) ;  /* 0xfffffffc00f08947 */ /* 0x004fea000383ffff */
.L_x_122:
[----:B------:R-:W-:Y:S05]  /*55d0*/  BSYNC B0 ;  /* 0x0000000000007941 */ /* 0x000fea0003800000 */
.L_x_121:
[----:B------:R-:W-:Y:S05]  /*55e0*/  EXIT ;  /* 0x000000000000794d */ /* 0x000fea0003800000 */
.L_x_21:
[----:B----4-:R4:W0:Y:S02]  /*55f0*/  SYNCS.PHASECHK.TRANS64.TRYWAIT P1, [R3+URZ], R0 ;  /* 0x00000000030075a7 */ /* 0x010824000802017f */
[----:B0-----:R-:W-:Y:S05]  /*5600*/  @!P1 NANOSLEEP.SYNCS 0x989680 ;  /* 0x009896800000995d */ /* 0x001fea0003900000 */
[----:B------:R-:W0:Y:S02]  /*5610*/  @!P1 SYNCS.PHASECHK.TRANS64 P1, [R3+URZ], R0 ;  /* 0x00000000030095a7 */ /* 0x000e24000802007f */
[----:B0-----:R-:W-:Y:S05]  /*5620*/  @!P1 BRA `(.L_x_21) ;  /* 0xfffffffc00f09947 */ /* 0x001fea000383ffff */
[----:B------:R-:W-:Y:S05]  /*5630*/  BRA `(.L_x_20) ;  /* 0xffffffbc00907947 */ /* 0x000fea000383ffff */
.L_x_26:
[----:B-1----:R1:W3:Y:S02]  /*5640*/  SYNCS.PHASECHK.TRANS64.TRYWAIT P1, [R5+URZ], R4 ;  /* 0x00000004050075a7 */ /* 0x0022e4000802017f */
[----:B---3--:R-:W-:Y:S05]  /*5650*/  @!P1 NANOSLEEP.SYNCS 0x989680 ;  /* 0x009896800000995d */ /* 0x008fea0003900000 */
[----:B------:R-:W3:Y:S02]  /*5660*/  @!P1 SYNCS.PHASECHK.TRANS64 P1, [R5+URZ], R4 ;  /* 0x00000004050095a7 */ /* 0x000ee4000802007f */
[----:B---3--:R-:W-:Y:S05]  /*5670*/  @!P1 BRA `(.L_x_26) ;  /* 0xfffffffc00f09947 */ /* 0x008fea000383ffff */
[----:B------:R-:W-:Y:S05]  /*5680*/  BRA `(.L_x_25) ;  /* 0xffffffc000407947 */ /* 0x000fea000383ffff */
.L_x_109:
[----:B------:R-:W-:Y:S01]  /*5690*/  BSSY B1, `(.L_x_127) ;  /* 0x0000006000017945 */ /* 0x000fe20003800000 */
[----:B------:R-:W-:-:S07]  /*56a0*/  IMAD.MOV.U32 R15, RZ, RZ, -0x1 ;  /* 0xffffffffff0f7424 */ /* 0x000fce00078e00ff */
[----:B------:R-:W-:Y:S05]  /*56b0*/  WARPSYNC.COLLECTIVE R15, `(.L_x_128) ;  /* 0x000000000f0c7348 */ /* 0x000fea0003c00000 */
[----:B------:R-:W-:Y:S02]  /*56c0*/  ELECT P6, UR62, PT ;  /* 0x00000000003e782f */ /* 0x000fe400038c0000 */
[----:B------:R-:W-:Y:S01]  /*56d0*/  MOV R14, UR62 ;  /* 0x0000003e000e7c02 */ /* 0x000fe20008000f00 */
[----:B------:R-:W-:Y:S10]  /*56e0*/  ENDCOLLECTIVE ;  /* 0x000000000000791b */ /* 0x000ff40003800000 */
.L_x_128:
[----:B------:R-:W-:Y:S05]  /*56f0*/  BSYNC B1 ;  /* 0x0000000000017941 */ /* 0x000fea0003800000 */
.L_x_127:
[----:B------:R-:W-:Y:S05]  /*5700*/  BRA `(.L_x_129) ;  /* 0xfffffff0005c7947 */ /* 0x000fea000383ffff */
.L_x_112:
[----:B0-----:R0:W1:Y:S02]  /*5710*/  SYNCS.PHASECHK.TRANS64.TRYWAIT P0, [R23+URZ+0x18], R14 ;  /* 0x0000180e170075a7 */ /* 0x001064000800017f */
[----:B-1----:R-:W-:Y:S05]  /*5720*/  @!P0 NANOSLEEP.SYNCS 0x989680 ;  /* 0x009896800000895d */ /* 0x002fea0003900000 */
[----:B------:R-:W1:Y:S02]  /*5730*/  @!P0 SYNCS.PHASECHK.TRANS64 P0, [R23+URZ+0x18], R14 ;  /* 0x0000180e170085a7 */ /* 0x000e64000800007f */
[----:B-1----:R-:W-:Y:S05]  /*5740*/  @!P0 BRA `(.L_x_112) ;  /* 0xfffffffc00f08947 */ /* 0x002fea000383ffff */
[----:B------:R-:W-:Y:S05]  /*5750*/  BRA `(.L_x_130) ;  /* 0xfffffff0009c7947 */ /* 0x000fea000383ffff */
.L_x_120:
[----:B------:R-:W-:Y:S01]  /*5760*/  BSSY B0, `(.L_x_131) ;  /* 0x0000006000007945 */ /* 0x000fe20003800000 */
[----:B------:R-:W-:-:S07]  /*5770*/  IMAD.MOV.U32 R15, RZ, RZ, -0x1 ;  /* 0xffffffffff0f7424 */ /* 0x000fce00078e00ff */
[----:B------:R-:W-:Y:S05]  /*5780*/  WARPSYNC.COLLECTIVE R15, `(.L_x_132) ;  /* 0x000000000f0c7348 */ /* 0x000fea0003c00000 */
[----:B------:R-:W-:Y:S02]  /*5790*/  ELECT P6, UR62, PT ;  /* 0x00000000003e782f */ /* 0x000fe400038c0000 */
[----:B------:R-:W-:Y:S01]  /*57a0*/  MOV R14, UR62 ;  /* 0x0000003e000e7c02 */ /* 0x000fe20008000f00 */
[----:B------:R-:W-:Y:S10]  /*57b0*/  ENDCOLLECTIVE ;  /* 0x000000000000791b */ /* 0x000ff40003800000 */
.L_x_132:
[----:B------:R-:W-:Y:S05]  /*57c0*/  BSYNC B0 ;  /* 0x0000000000007941 */ /* 0x000fea0003800000 */
.L_x_131:
[----:B------:R-:W-:Y:S05]  /*57d0*/  BRA `(.L_x_133) ;  /* 0xfffffff800f47947 */ /* 0x000fea000383ffff */
.L_x_124:
[----:B0-----:R0:W1:Y:S02]  /*57e0*/  SYNCS.PHASECHK.TRANS64.TRYWAIT P0, [R7+URZ], R4 ;  /* 0x00000004070075a7 */ /* 0x001064000800017f */
[----:B-1----:R-:W-:Y:S05]  /*57f0*/  @!P0 NANOSLEEP.SYNCS 0x989680 ;  /* 0x009896800000895d */ /* 0x002fea0003900000 */
[----:B------:R-:W1:Y:S02]  /*5800*/  @!P0 SYNCS.PHASECHK.TRANS64 P0, [R7+URZ], R4 ;  /* 0x00000004070085a7 */ /* 0x000e64000800007f */
[----:B-1----:R-:W-:Y:S05]  /*5810*/  @!P0 BRA `(.L_x_124) ;  /* 0xfffffffc00f08947 */ /* 0x002fea000383ffff */
[----:B------:R-:W-:Y:S05]  /*5820*/  BRA `(.L_x_134) ;  /* 0xfffffffc00347947 */ /* 0x000fea000383ffff */
.L_x_125:
[----:B0-----:R0:W1:Y:S02]  /*5830*/  SYNCS.PHASECHK.TRANS64.TRYWAIT P0, [R6+URZ], R5 ;  /* 0x00000005060075a7 */ /* 0x001064000800017f */
[----:B-1----:R-:W-:Y:S05]  /*5840*/  @!P0 NANOSLEEP.SYNCS 0x989680 ;  /* 0x009896800000895d */ /* 0x002fea0003900000 */
[----:B------:R-:W1:Y:S02]  /*5850*/  @!P0 SYNCS.PHASECHK.TRANS64 P0, [R6+URZ], R5 ;  /* 0x00000005060085a7 */ /* 0x000e64000800007f */
[----:B-1----:R-:W-:Y:S05]  /*5860*/  @!P0 BRA `(.L_x_125) ;  /* 0xfffffffc00f08947 */ /* 0x002fea000383ffff */
[----:B------:R-:W-:Y:S05]  /*5870*/  BRA `(.L_x_135) ;  /* 0xfffffffc003c7947 */ /* 0x000fea000383ffff */
.L_x_136:
[----:B------:R-:W-:-:S00]  /*5880*/  BRA `(.L_x_136) ;  /* 0xfffffffc00fc7947 */ /* 0x000fc0000383ffff */
[----:B------:R-:W-:-:S00]  /*5890*/  NOP ;  /* 0x0000000000007918 */ /* 0x000fc00000000000 */
        /* <DEDUP_REMOVED lines=14> */
.L_x_137:


//--------------------- .nv.global.init           --------------------------
	.section	.nv.global.init,"aw",@progbits
.nv.global.init:
	.type		$str$22,@object
	.size		$str$22,($str$23 - $str$22)
$str$22:
        /*0000*/ 	.byte	0x6b, 0x5f, 0x74, 0x69, 0x6c, 0x65, 0x5f, 0x63, 0x6f, 0x75, 0x6e, 0x74, 0x20, 0x3e, 0x3d, 0x20
        /*0010*/ 	.byte	0x31, 0x00
	.type		$str$23,@object
	.size		$str$23,(__unnamed_1 - $str$23)
$str$23:
        /*0012*/ 	.byte	0x2f, 0x74, 0x6d, 0x70, 0x2f, 0x63, 0x75, 0x74, 0x6c, 0x61, 0x73, 0x73, 0x5f, 0x73, 0x77, 0x65
        /*0022*/ 	.byte	0x65, 0x70, 0x5f, 0x73, 0x72, 0x63, 0x2f, 0x69, 0x6e, 0x63, 0x6c, 0x75, 0x64, 0x65, 0x2f, 0x63
        /*0032*/ 	.byte	0x75, 0x74, 0x6c, 0x61, 0x73, 0x73, 0x2f, 0x67, 0x65, 0x6d, 0x6d, 0x2f, 0x63, 0x6f, 0x6c, 0x6c
        /*0042*/ 	.byte	0x65, 0x63, 0x74, 0x69, 0x76, 0x65, 0x2f, 0x73, 0x6d, 0x39, 0x30, 0x5f, 0x6d, 0x6d, 0x61, 0x5f
        /*0052*/ 	.byte	0x74, 0x6d, 0x61, 0x5f, 0x67, 0x6d, 0x6d, 0x61, 0x5f, 0x73, 0x73, 0x5f, 0x77, 0x61, 0x72, 0x70
        /*0062*/ 	.byte	0x73, 0x70, 0x65, 0x63, 0x69, 0x61, 0x6c, 0x69, 0x7a, 0x65, 0x64, 0x2e, 0x68, 0x70, 0x70, 0x00
	.type		__unnamed_1,@object
	.size		__unnamed_1,(.L_0 - __unnamed_1)
__unnamed_1:
        /*0072*/ 	.byte	0x76, 0x6f, 0x69, 0x64, 0x20, 0x63, 0x75, 0x74, 0x6c, 0x61, 0x73, 0x73, 0x3a, 0x3a, 0x67, 0x65
        /* <DEDUP_REMOVED lines=172> */
        /*0b42*/ 	.byte	0x74, 0x69, 0x74, 0x79, 0x5d, 0x00
.L_0:


//--------------------- .nv.shared._ZN7cutlass13device_kernelINS_4gemm6kernel13GemmUniversalIN4cute5tupleIJiiiiEEENS1_10collective13CollectiveMmaINS1_34MainloopSm90TmaGmmaWarpSpecializedILi3ENS5_IJNS4_1CILi1EEENSA_ILi2EEESB_EEENS1_35KernelTmaWarpSpecializedCooperativeEEENS5_IJNSA_ILi128EEENSA_ILi64EEESH_EEEaNS5_IJlSB_lEEEaSJ_NS4_8TiledMMAINS4_8MMA_AtomIJNS4_4SM904GMMA26MMA_64x64x32_S32S8S8_SS_TNEEEENS4_6LayoutINS5_IJSC_SB_SB_EEENS5_IJSB_NSA_ILi0EEESS_EEEEENS5_IJNS4_10UnderscoreESV_SV_EEEEENS4_23SM90_TMA_LOAD_MULTICASTENS4_14ComposedLayoutINS4_7SwizzleILi2ELi4ELi3EEENS4_18smem_ptr_flag_bitsILi8EEENSQ_INS5_IJNSA_ILi8EEESH_EEENS5_IJSH_SB_EEEEEEEvNS4_8identityENS4_13SM90_TMA_LOADES18_vS19_EENS_8epilogue10collective6detail29Sm90TmaWarpSpecializedAdapterINS1D_15DefaultEpilogueIaSJ_SJ_NS1C_6thread17LinearCombinationIaLi1EiiLNS1H_9ScaleType4KindE0ELNS_15FloatRoundStyleE2EaEENS1_15EpilogueDefaultEEEEEvvEEEEvNT_6ParamsE --------------------------
	.section	.nv.shared._ZN7cutlass13device_kernelINS_4gemm6kernel13GemmUniversalIN4cute5tupleIJiiiiEEENS1_10collective13CollectiveMmaINS1_34MainloopSm90TmaGmmaWarpSpecializedILi3ENS5_IJNS4_1CILi1EEENSA_ILi2EEESB_EEENS1_35KernelTmaWarpSpecializedCooperativeEEENS5_IJNSA_ILi128EEENSA_ILi64EEESH_EEEaNS5_IJlSB_lEEEaSJ_NS4_8TiledMMAINS4_8MMA_AtomIJNS4_4SM904GMMA26MMA_64x64x32_S32S8S8_SS_TNEEEENS4_6LayoutINS5_IJSC_SB_SB_EEENS5_IJSB_NSA_ILi0EEESS_EEEEENS5_IJNS4_10UnderscoreESV_SV_EEEEENS4_23SM90_TMA_LOAD_MULTICASTENS4_14ComposedLayoutINS4_7SwizzleILi2ELi4ELi3EEENS4_18smem_ptr_flag_bitsILi8EEENSQ_INS5_IJNSA_ILi8EEESH_EEENS5_IJSH_SB_EEEEEEEvNS4_8identityENS4_13SM90_TMA_LOADES18_vS19_EENS_8epilogue10collective6detail29Sm90TmaWarpSpecializedAdapterINS1D_15DefaultEpilogueIaSJ_SJ_NS1C_6thread17LinearCombinationIaLi1EiiLNS1H_9ScaleType4KindE0ELNS_15FloatRoundStyleE2EaEENS1_15EpilogueDefaultEEEEEvvEEEEvNT_6ParamsE,"aw",@nobits
	.sectionflags	@""
	.align	16
	.zero		1024


//--------------------- .nv.shared.reserved.0     --------------------------
	.section	.nv.shared.reserved.0,"aw",@nobits
	.weak		__nv_reservedSMEM_offset_0_alias
	.size		__nv_reservedSMEM_offset_0_alias, 0, 0
	.other		__nv_reservedSMEM_offset_0_alias,@"STO_CUDA_RESERVED_SHARED STV_DEFAULT"
__nv_reservedSMEM_offset_0_alias:
	.zero		0


//--------------------- .nv.global                --------------------------
	.section	.nv.global,"aw",@nobits
.nv.global:
	.type		_ZN39_INTERNAL_783adad2_4_k_cu_a5b5be8b_44734cute1_E,@object
	.size		_ZN39_INTERNAL_783adad2_4_k_cu_a5b5be8b_44734cute1_E,(_ZN39_INTERNAL_783adad2_4_k_cu_a5b5be8b_44734cuda3std3__45__cpo6cbeginE - _ZN39_INTERNAL_783adad2_4_k_cu_a5b5be8b_44734cute1_E)
_ZN39_INTERNAL_783adad2_4_k_cu_a5b5be8b_44734cute1_E:
	.zero		1
	.type		_ZN39_INTERNAL_783adad2_4_k_cu_a5b5be8b_44734cuda3std3__45__cpo6cbeginE,@object
	.size		_ZN39_INTERNAL_783adad2_4_k_cu_a5b5be8b_44734cuda3std3__45__cpo6cbeginE,(_ZN39_INTERNAL_783adad2_4_k_cu_a5b5be8b_44734cuda3std3__48in_placeE - _ZN39_INTERNAL_783adad2_4_k_cu_a5b5be8b_44734cuda3std3__45__cpo6cbeginE)
_ZN39_INTERNAL_783adad2_4_k_cu_a5b5be8b_44734cuda3std3__45__cpo6cbeginE:
	.zero		1
	.type		_ZN39_INTERNAL_783adad2_4_k_cu_a5b5be8b_44734cuda3std3__48in_placeE,@object
	.size		_ZN39_INTERNAL_783adad2_4_k_cu_a5b5be8b_44734cuda3std3__48in_placeE,(_ZN39_INTERNAL_783adad2_4_k_cu_a5b5be8b_44734cuda3std6ranges3__45__cpo9iter_moveE - _ZN39_INTERNAL_783adad2_4_k_cu_a5b5be8b_44734cuda3std3__48in_placeE)
_ZN39_INTERNAL_783adad2_4_k_cu_a5b5be8b_44734cuda3std3__48in_placeE:
	.zero		1
	.type		_ZN39_INTERNAL_783adad2_4_k_cu_a5b5be8b_44734cuda3std6ranges3__45__cpo9iter_moveE,@object
	.size		_ZN39_INTERNAL_783adad2_4_k_cu_a5b5be8b_44734cuda3std6ranges3__45__cpo9iter_moveE,(_ZN39_INTERNAL_783adad2_4_k_cu_a5b5be8b_44734cuda3std3__45__cpo5beginE - _ZN39_INTERNAL_783adad2_4_k_cu_a5b5be8b_44734cuda3std6ranges3__45__cpo9iter_moveE)
_ZN39_INTERNAL_783adad2_4_k_cu_a5b5be8b_44734cuda3std6ranges3__45__cpo9iter_moveE:
	.zero		1
	.type		_ZN39_INTERNAL_783adad2_4_k_cu_a5b5be8b_44734cuda3std3__45__cpo5beginE,@object
	.size		_ZN39_INTERNAL_783adad2_4_k_cu_a5b5be8b_44734cuda3std3__45__cpo5beginE,(_ZN39_INTERNAL_783adad2_4_k_cu_a5b5be8b_44734cuda3std3__441_GLOBAL__N__783adad2_4_k_cu_a5b5be8b_44736ignoreE - _ZN39_INTERNAL_783adad2_4_k_cu_a5b5be8b_44734cuda3std3__45__cpo5beginE)
_ZN39_INTERNAL_783adad2_4_k_cu_a5b5be8b_44734cuda3std3__45__cpo5beginE:
	.zero		1
	.type		_ZN39_INTERNAL_783adad2_4_k_cu_a5b5be8b_44734cuda3std3__441_GLOBAL__N__783adad2_4_k_cu_a5b5be8b_44736ignoreE,@object
	.size		_ZN39_INTERNAL_783adad2_4_k_cu_a5b5be8b_44734cuda3std3__441_GLOBAL__N__783adad2_4_k_cu_a5b5be8b_44736ignoreE,(_ZN39_INTERNAL_783adad2_4_k_cu_a5b5be8b_44734cute7productE - _ZN39_INTERNAL_783adad2_4_k_cu_a5b5be8b_44734cuda3std3__441_GLOBAL__N__783adad2_4_k_cu_a5b5be8b_44736ignoreE)
_ZN39_INTERNAL_783adad2_4_k_cu_a5b5be8b_44734cuda3std3__441_GLOBAL__N__783adad2_4_k_cu_a5b5be8b_44736ignoreE:
	.zero		1
	.type		_ZN39_INTERNAL_783adad2_4_k_cu_a5b5be8b_44734cute7productE,@object
	.size		_ZN39_INTERNAL_783adad2_4_k_cu_a5b5be8b_44734cute7productE,(_ZN39_INTERNAL_783adad2_4_k_cu_a5b5be8b_44734cuda3std3__45__cpo3endE - _ZN39_INTERNAL_783adad2_4_k_cu_a5b5be8b_44734cute7productE)
_ZN39_INTERNAL_783adad2_4_k_cu_a5b5be8b_44734cute7productE:
	.zero		1
	.type		_ZN39_INTERNAL_783adad2_4_k_cu_a5b5be8b_44734cuda3std3__45__cpo3endE,@object
	.size		_ZN39_INTERNAL_783adad2_4_k_cu_a5b5be8b_44734cuda3std3__45__cpo3endE,(_ZN39_INTERNAL_783adad2_4_k_cu_a5b5be8b_44734cuda3std3__419piecewise_constructE - _ZN39_INTERNAL_783adad2_4_k_cu_a5b5be8b_44734cuda3std3__45__cpo3endE)
_ZN39_INTERNAL_783adad2_4_k_cu_a5b5be8b_44734cuda3std3__45__cpo3endE:
	.zero		1
	.type		_ZN39_INTERNAL_783adad2_4_k_cu_a5b5be8b_44734cuda3std3__419piecewise_constructE,@object
	.size		_ZN39_INTERNAL_783adad2_4_k_cu_a5b5be8b_44734cuda3std3__419piecewise_constructE,(_ZN39_INTERNAL_783adad2_4_k_cu_a5b5be8b_44734cuda3std3__45__cpo4cendE - _ZN39_INTERNAL_783adad2_4_k_cu_a5b5be8b_44734cuda3std3__419piecewise_constructE)
_ZN39_INTERNAL_783adad2_4_k_cu_a5b5be8b_44734cuda3std3__419piecewise_constructE:
	.zero		1
	.type		_ZN39_INTERNAL_783adad2_4_k_cu_a5b5be8b_44734cuda3std3__45__cpo4cendE,@object
	.size		_ZN39_INTERNAL_783adad2_4_k_cu_a5b5be8b_44734cuda3std3__45__cpo4cendE,(_ZN39_INTERNAL_783adad2_4_k_cu_a5b5be8b_44734cuda3std6ranges3__45__cpo4swapE - _ZN39_INTERNAL_783adad2_4_k_cu_a5b5be8b_44734cuda3std3__45__cpo4cendE)
_ZN39_INTERNAL_783adad2_4_k_cu_a5b5be8b_44734cuda3std3__45__cpo4cendE:
	.zero		1
	.type		_ZN39_INTERNAL_783adad2_4_k_cu_a5b5be8b_44734cuda3std6ranges3__45__cpo4swapE,@object
	.size		_ZN39_INTERNAL_783adad2_4_k_cu_a5b5be8b_44734cuda3std6ranges3__45__cpo4swapE,(.L_8 - _ZN39_INTERNAL_783adad2_4_k_cu_a5b5be8b_44734cuda3std6ranges3__45__cpo4swapE)
_ZN39_INTERNAL_783adad2_4_k_cu_a5b5be8b_44734cuda3std6ranges3__45__cpo4swapE:
	.zero		1
.L_8:


//--------------------- .nv.constant0._ZN7cutlass13device_kernelINS_4gemm6kernel13GemmUniversalIN4cute5tupleIJiiiiEEENS1_10collective13CollectiveMmaINS1_34MainloopSm90TmaGmmaWarpSpecializedILi3ENS5_IJNS4_1CILi1EEENSA_ILi2EEESB_EEENS1_35KernelTmaWarpSpecializedCooperativeEEENS5_IJNSA_ILi128EEENSA_ILi64EEESH_EEEaNS5_IJlSB_lEEEaSJ_NS4_8TiledMMAINS4_8MMA_AtomIJNS4_4SM904GMMA26MMA_64x64x32_S32S8S8_SS_TNEEEENS4_6LayoutINS5_IJSC_SB_SB_EEENS5_IJSB_NSA_ILi0EEESS_EEEEENS5_IJNS4_10UnderscoreESV_SV_EEEEENS4_23SM90_TMA_LOAD_MULTICASTENS4_14ComposedLayoutINS4_7SwizzleILi2ELi4ELi3EEENS4_18smem_ptr_flag_bitsILi8EEENSQ_INS5_IJNSA_ILi8EEESH_EEENS5_IJSH_SB_EEEEEEEvNS4_8identityENS4_13SM90_TMA_LOADES18_vS19_EENS_8epilogue10collective6detail29Sm90TmaWarpSpecializedAdapterINS1D_15DefaultEpilogueIaSJ_SJ_NS1C_6thread17LinearCombinationIaLi1EiiLNS1H_9ScaleType4KindE0ELNS_15FloatRoundStyleE2EaEENS1_15EpilogueDefaultEEEEEvvEEEEvNT_6ParamsE --------------------------
	.section	.nv.constant0._ZN7cutlass13device_kernelINS_4gemm6kernel13GemmUniversalIN4cute5tupleIJiiiiEEENS1_10collective13CollectiveMmaINS1_34MainloopSm90TmaGmmaWarpSpecializedILi3ENS5_IJNS4_1CILi1EEENSA_ILi2EEESB_EEENS1_35KernelTmaWarpSpecializedCooperativeEEENS5_IJNSA_ILi128EEENSA_ILi64EEESH_EEEaNS5_IJlSB_lEEEaSJ_NS4_8TiledMMAINS4_8MMA_AtomIJNS4_4SM904GMMA26MMA_64x64x32_S32S8S8_SS_TNEEEENS4_6LayoutINS5_IJSC_SB_SB_EEENS5_IJSB_NSA_ILi0EEESS_EEEEENS5_IJNS4_10UnderscoreESV_SV_EEEEENS4_23SM90_TMA_LOAD_MULTICASTENS4_14ComposedLayoutINS4_7SwizzleILi2ELi4ELi3EEENS4_18smem_ptr_flag_bitsILi8EEENSQ_INS5_IJNSA_ILi8EEESH_EEENS5_IJSH_SB_EEEEEEEvNS4_8identityENS4_13SM90_TMA_LOADES18_vS19_EENS_8epilogue10collective6detail29Sm90TmaWarpSpecializedAdapterINS1D_15DefaultEpilogueIaSJ_SJ_NS1C_6thread17LinearCombinationIaLi1EiiLNS1H_9ScaleType4KindE0ELNS_15FloatRoundStyleE2EaEENS1_15EpilogueDefaultEEEEEvvEEEEvNT_6ParamsE,"a",@progbits
	.sectionflags	@""
	.align	4
.nv.constant0._ZN7cutlass13device_kernelINS_4gemm6kernel13GemmUniversalIN4cute5tupleIJiiiiEEENS1_10collective13CollectiveMmaINS1_34MainloopSm90TmaGmmaWarpSpecializedILi3ENS5_IJNS4_1CILi1EEENSA_ILi2EEESB_EEENS1_35KernelTmaWarpSpecializedCooperativeEEENS5_IJNSA_ILi128EEENSA_ILi64EEESH_EEEaNS5_IJlSB_lEEEaSJ_NS4_8TiledMMAINS4_8MMA_AtomIJNS4_4SM904GMMA26MMA_64x64x32_S32S8S8_SS_TNEEEENS4_6LayoutINS5_IJSC_SB_SB_EEENS5_IJSB_NSA_ILi0EEESS_EEEEENS5_IJNS4_10UnderscoreESV_SV_EEEEENS4_23SM90_TMA_LOAD_MULTICASTENS4_14ComposedLayoutINS4_7SwizzleILi2ELi4ELi3EEENS4_18smem_ptr_flag_bitsILi8EEENSQ_INS5_IJNSA_ILi8EEESH_EEENS5_IJSH_SB_EEEEEEEvNS4_8identityENS4_13SM90_TMA_LOADES18_vS19_EENS_8epilogue10collective6detail29Sm90TmaWarpSpecializedAdapterINS1D_15DefaultEpilogueIaSJ_SJ_NS1C_6thread17LinearCombinationIaLi1EiiLNS1H_9ScaleType4KindE0ELNS_15FloatRoundStyleE2EaEENS1_15EpilogueDefaultEEEEEvvEEEEvNT_6ParamsE:
	.zero		1664


//--------------------- SYMBOLS --------------------------

	.type		.nv.reservedSmem.offset0,@object
	.size		.nv.reservedSmem.offset0,0x4
	.type		__assertfail,@function
